//
// Generated by NVIDIA NVVM Compiler
//
// Compiler Build ID: CL-36424714
// Cuda compilation tools, release 13.0, V13.0.88
// Based on NVVM 20.0.0
//

.version 9.0
.target sm_100
.address_size 64

	// .globl	_Z23extract_halfka_featuresPK11GPUPositionPiPjj
// _ZZ17nnue_forward_passPKiPKaS0_S2_S0_S2_S0_PijE10fc0_output has been demoted
// _ZZ17nnue_forward_passPKiPKaS0_S2_S0_S2_S0_PijE10fc1_output has been demoted

.visible .entry _Z23extract_halfka_featuresPK11GPUPositionPiPjj(
	.param .u64 .ptr .align 1 _Z23extract_halfka_featuresPK11GPUPositionPiPjj_param_0,
	.param .u64 .ptr .align 1 _Z23extract_halfka_featuresPK11GPUPositionPiPjj_param_1,
	.param .u64 .ptr .align 1 _Z23extract_halfka_featuresPK11GPUPositionPiPjj_param_2,
	.param .u32 _Z23extract_halfka_featuresPK11GPUPositionPiPjj_param_3
)
{
	.reg .pred 	%p<35>;
	.reg .b16 	%rs<2>;
	.reg .b32 	%r<96>;
	.reg .b64 	%rd<171>;

	ld.param.u64 	%rd47, [_Z23extract_halfka_featuresPK11GPUPositionPiPjj_param_0];
	ld.param.u64 	%rd49, [_Z23extract_halfka_featuresPK11GPUPositionPiPjj_param_1];
	ld.param.u64 	%rd48, [_Z23extract_halfka_featuresPK11GPUPositionPiPjj_param_2];
	ld.param.u32 	%r46, [_Z23extract_halfka_featuresPK11GPUPositionPiPjj_param_3];
	cvta.to.global.u64 	%rd1, %rd49;
	mov.u32 	%r47, %ctaid.x;
	mov.u32 	%r48, %ntid.x;
	mov.u32 	%r49, %tid.x;
	mad.lo.s32 	%r1, %r47, %r48, %r49;
	setp.ge.u32 	%p2, %r1, %r46;
	@%p2 bra 	$L__BB0_47;
	cvta.to.global.u64 	%rd51, %rd47;
	mul.wide.u32 	%rd52, %r1, 120;
	add.s64 	%rd2, %rd51, %rd52;
	shl.b32 	%r51, %r1, 6;
	cvt.u64.u32 	%rd3, %r51;
	mov.b32 	%r95, 0;
	mov.b64 	%rd156, 112;
	mov.pred 	%p34, -1;
$L__BB0_2:
	mov.pred 	%p1, %p34;
	add.s64 	%rd53, %rd2, %rd156;
	ld.global.u8 	%rs1, [%rd53];
	mul.wide.u16 	%r3, %rs1, 704;
	or.b32  	%r4, %r3, 63;
	ld.global.u64 	%rd170, [%rd2];
	mov.u32 	%r43, %r95;
$L__BB0_3:
	setp.eq.s64 	%p4, %rd170, 0;
	@%p4 bra 	$L__BB0_44;
	neg.s64 	%rd54, %rd170;
	and.b64  	%rd55, %rd170, %rd54;
	clz.b64 	%r52, %rd55;
	add.s64 	%rd56, %rd170, -1;
	and.b64  	%rd170, %rd56, %rd170;
	sub.s32 	%r53, %r4, %r52;
	add.s32 	%r95, %r43, 1;
	cvt.u64.u32 	%rd57, %r43;
	add.s64 	%rd58, %rd57, %rd3;
	shl.b64 	%rd59, %rd58, 2;
	add.s64 	%rd60, %rd1, %rd59;
	st.global.u32 	[%rd60], %r53;
	setp.gt.u32 	%p5, %r95, 63;
	mov.u32 	%r43, %r95;
	@%p5 bra 	$L__BB0_45;
	bra.uni 	$L__BB0_3;
$L__BB0_5:
	ld.global.u64 	%rd157, [%rd2+8];
	add.s32 	%r5, %r3, 127;
$L__BB0_6:
	setp.eq.s64 	%p7, %rd157, 0;
	@%p7 bra 	$L__BB0_8;
	neg.s64 	%rd61, %rd157;
	and.b64  	%rd62, %rd157, %rd61;
	clz.b64 	%r54, %rd62;
	add.s64 	%rd63, %rd157, -1;
	and.b64  	%rd157, %rd63, %rd157;
	sub.s32 	%r55, %r5, %r54;
	add.s32 	%r95, %r43, 1;
	cvt.u64.u32 	%rd64, %r43;
	add.s64 	%rd65, %rd64, %rd3;
	shl.b64 	%rd66, %rd65, 2;
	add.s64 	%rd67, %rd1, %rd66;
	st.global.u32 	[%rd67], %r55;
	setp.gt.u32 	%p8, %r43, 62;
	mov.u32 	%r43, %r95;
	@%p8 bra 	$L__BB0_45;
	bra.uni 	$L__BB0_6;
$L__BB0_8:
	ld.global.u64 	%rd158, [%rd2+16];
	add.s32 	%r8, %r3, 191;
$L__BB0_9:
	setp.eq.s64 	%p9, %rd158, 0;
	@%p9 bra 	$L__BB0_11;
	neg.s64 	%rd68, %rd158;
	and.b64  	%rd69, %rd158, %rd68;
	clz.b64 	%r56, %rd69;
	add.s64 	%rd70, %rd158, -1;
	and.b64  	%rd158, %rd70, %rd158;
	sub.s32 	%r57, %r8, %r56;
	add.s32 	%r95, %r43, 1;
	cvt.u64.u32 	%rd71, %r43;
	add.s64 	%rd72, %rd71, %rd3;
	shl.b64 	%rd73, %rd72, 2;
	add.s64 	%rd74, %rd1, %rd73;
	st.global.u32 	[%rd74], %r57;
	setp.gt.u32 	%p10, %r43, 62;
	mov.u32 	%r43, %r95;
	@%p10 bra 	$L__BB0_45;
	bra.uni 	$L__BB0_9;
$L__BB0_11:
	ld.global.u64 	%rd159, [%rd2+24];
	add.s32 	%r11, %r3, 255;
$L__BB0_12:
	setp.eq.s64 	%p11, %rd159, 0;
	@%p11 bra 	$L__BB0_14;
	neg.s64 	%rd75, %rd159;
	and.b64  	%rd76, %rd159, %rd75;
	clz.b64 	%r58, %rd76;
	add.s64 	%rd77, %rd159, -1;
	and.b64  	%rd159, %rd77, %rd159;
	sub.s32 	%r59, %r11, %r58;
	add.s32 	%r95, %r43, 1;
	cvt.u64.u32 	%rd78, %r43;
	add.s64 	%rd79, %rd78, %rd3;
	shl.b64 	%rd80, %rd79, 2;
	add.s64 	%rd81, %rd1, %rd80;
	st.global.u32 	[%rd81], %r59;
	setp.gt.u32 	%p12, %r43, 62;
	mov.u32 	%r43, %r95;
	@%p12 bra 	$L__BB0_45;
	bra.uni 	$L__BB0_12;
$L__BB0_14:
	ld.global.u64 	%rd160, [%rd2+32];
	add.s32 	%r14, %r3, 319;
$L__BB0_15:
	setp.eq.s64 	%p13, %rd160, 0;
	@%p13 bra 	$L__BB0_17;
	neg.s64 	%rd82, %rd160;
	and.b64  	%rd83, %rd160, %rd82;
	clz.b64 	%r60, %rd83;
	add.s64 	%rd84, %rd160, -1;
	and.b64  	%rd160, %rd84, %rd160;
	sub.s32 	%r61, %r14, %r60;
	add.s32 	%r95, %r43, 1;
	cvt.u64.u32 	%rd85, %r43;
	add.s64 	%rd86, %rd85, %rd3;
	shl.b64 	%rd87, %rd86, 2;
	add.s64 	%rd88, %rd1, %rd87;
	st.global.u32 	[%rd88], %r61;
	setp.gt.u32 	%p14, %r43, 62;
	mov.u32 	%r43, %r95;
	@%p14 bra 	$L__BB0_45;
	bra.uni 	$L__BB0_15;
$L__BB0_17:
	ld.global.u64 	%rd161, [%rd2+40];
	add.s32 	%r17, %r3, 383;
$L__BB0_18:
	setp.eq.s64 	%p15, %rd161, 0;
	@%p15 bra 	$L__BB0_20;
	neg.s64 	%rd89, %rd161;
	and.b64  	%rd90, %rd161, %rd89;
	clz.b64 	%r62, %rd90;
	add.s64 	%rd91, %rd161, -1;
	and.b64  	%rd161, %rd91, %rd161;
	sub.s32 	%r63, %r17, %r62;
	add.s32 	%r95, %r43, 1;
	cvt.u64.u32 	%rd92, %r43;
	add.s64 	%rd93, %rd92, %rd3;
	shl.b64 	%rd94, %rd93, 2;
	add.s64 	%rd95, %rd1, %rd94;
	st.global.u32 	[%rd95], %r63;
	setp.gt.u32 	%p16, %r43, 62;
	mov.u32 	%r43, %r95;
	@%p16 bra 	$L__BB0_45;
	bra.uni 	$L__BB0_18;
$L__BB0_20:
	ld.global.u64 	%rd162, [%rd2+48];
	add.s32 	%r20, %r3, 447;
$L__BB0_21:
	setp.eq.s64 	%p17, %rd162, 0;
	@%p17 bra 	$L__BB0_23;
	neg.s64 	%rd96, %rd162;
	and.b64  	%rd97, %rd162, %rd96;
	clz.b64 	%r64, %rd97;
	add.s64 	%rd98, %rd162, -1;
	and.b64  	%rd162, %rd98, %rd162;
	sub.s32 	%r65, %r20, %r64;
	add.s32 	%r95, %r43, 1;
	cvt.u64.u32 	%rd99, %r43;
	add.s64 	%rd100, %rd99, %rd3;
	shl.b64 	%rd101, %rd100, 2;
	add.s64 	%rd102, %rd1, %rd101;
	st.global.u32 	[%rd102], %r65;
	setp.gt.u32 	%p18, %r43, 62;
	mov.u32 	%r43, %r95;
	@%p18 bra 	$L__BB0_45;
	bra.uni 	$L__BB0_21;
$L__BB0_23:
	ld.global.u64 	%rd163, [%rd2+56];
$L__BB0_24:
	setp.eq.s64 	%p19, %rd163, 0;
	@%p19 bra 	$L__BB0_26;
	neg.s64 	%rd103, %rd163;
	and.b64  	%rd104, %rd163, %rd103;
	clz.b64 	%r66, %rd104;
	add.s64 	%rd105, %rd163, -1;
	and.b64  	%rd163, %rd105, %rd163;
	sub.s32 	%r67, %r20, %r66;
	add.s32 	%r95, %r43, 1;
	cvt.u64.u32 	%rd106, %r43;
	add.s64 	%rd107, %rd106, %rd3;
	shl.b64 	%rd108, %rd107, 2;
	add.s64 	%rd109, %rd1, %rd108;
	st.global.u32 	[%rd109], %r67;
	setp.gt.u32 	%p20, %r43, 62;
	mov.u32 	%r43, %r95;
	@%p20 bra 	$L__BB0_45;
	bra.uni 	$L__BB0_24;
$L__BB0_26:
	ld.global.u64 	%rd164, [%rd2+64];
	add.s32 	%r25, %r3, 511;
$L__BB0_27:
	setp.eq.s64 	%p21, %rd164, 0;
	@%p21 bra 	$L__BB0_29;
	neg.s64 	%rd110, %rd164;
	and.b64  	%rd111, %rd164, %rd110;
	clz.b64 	%r68, %rd111;
	add.s64 	%rd112, %rd164, -1;
	and.b64  	%rd164, %rd112, %rd164;
	sub.s32 	%r69, %r25, %r68;
	add.s32 	%r95, %r43, 1;
	cvt.u64.u32 	%rd113, %r43;
	add.s64 	%rd114, %rd113, %rd3;
	shl.b64 	%rd115, %rd114, 2;
	add.s64 	%rd116, %rd1, %rd115;
	st.global.u32 	[%rd116], %r69;
	setp.gt.u32 	%p22, %r43, 62;
	mov.u32 	%r43, %r95;
	@%p22 bra 	$L__BB0_45;
	bra.uni 	$L__BB0_27;
$L__BB0_29:
	ld.global.u64 	%rd165, [%rd2+72];
	add.s32 	%r28, %r3, 575;
$L__BB0_30:
	setp.eq.s64 	%p23, %rd165, 0;
	@%p23 bra 	$L__BB0_32;
	neg.s64 	%rd117, %rd165;
	and.b64  	%rd118, %rd165, %rd117;
	clz.b64 	%r70, %rd118;
	add.s64 	%rd119, %rd165, -1;
	and.b64  	%rd165, %rd119, %rd165;
	sub.s32 	%r71, %r28, %r70;
	add.s32 	%r95, %r43, 1;
	cvt.u64.u32 	%rd120, %r43;
	add.s64 	%rd121, %rd120, %rd3;
	shl.b64 	%rd122, %rd121, 2;
	add.s64 	%rd123, %rd1, %rd122;
	st.global.u32 	[%rd123], %r71;
	setp.gt.u32 	%p24, %r43, 62;
	mov.u32 	%r43, %r95;
	@%p24 bra 	$L__BB0_45;
	bra.uni 	$L__BB0_30;
$L__BB0_32:
	ld.global.u64 	%rd166, [%rd2+80];
	add.s32 	%r31, %r3, 639;
$L__BB0_33:
	setp.eq.s64 	%p25, %rd166, 0;
	@%p25 bra 	$L__BB0_35;
	neg.s64 	%rd124, %rd166;
	and.b64  	%rd125, %rd166, %rd124;
	clz.b64 	%r72, %rd125;
	add.s64 	%rd126, %rd166, -1;
	and.b64  	%rd166, %rd126, %rd166;
	sub.s32 	%r73, %r31, %r72;
	add.s32 	%r95, %r43, 1;
	cvt.u64.u32 	%rd127, %r43;
	add.s64 	%rd128, %rd127, %rd3;
	shl.b64 	%rd129, %rd128, 2;
	add.s64 	%rd130, %rd1, %rd129;
	st.global.u32 	[%rd130], %r73;
	setp.gt.u32 	%p26, %r43, 62;
	mov.u32 	%r43, %r95;
	@%p26 bra 	$L__BB0_45;
	bra.uni 	$L__BB0_33;
$L__BB0_35:
	ld.global.u64 	%rd167, [%rd2+88];
	add.s32 	%r34, %r3, 703;
$L__BB0_36:
	setp.eq.s64 	%p27, %rd167, 0;
	@%p27 bra 	$L__BB0_38;
	neg.s64 	%rd131, %rd167;
	and.b64  	%rd132, %rd167, %rd131;
	clz.b64 	%r74, %rd132;
	add.s64 	%rd133, %rd167, -1;
	and.b64  	%rd167, %rd133, %rd167;
	sub.s32 	%r75, %r34, %r74;
	add.s32 	%r95, %r43, 1;
	cvt.u64.u32 	%rd134, %r43;
	add.s64 	%rd135, %rd134, %rd3;
	shl.b64 	%rd136, %rd135, 2;
	add.s64 	%rd137, %rd1, %rd136;
	st.global.u32 	[%rd137], %r75;
	setp.gt.u32 	%p28, %r43, 62;
	mov.u32 	%r43, %r95;
	@%p28 bra 	$L__BB0_45;
	bra.uni 	$L__BB0_36;
$L__BB0_38:
	ld.global.u64 	%rd168, [%rd2+96];
	add.s32 	%r37, %r3, 767;
$L__BB0_39:
	setp.eq.s64 	%p29, %rd168, 0;
	@%p29 bra 	$L__BB0_41;
	neg.s64 	%rd138, %rd168;
	and.b64  	%rd139, %rd168, %rd138;
	clz.b64 	%r76, %rd139;
	add.s64 	%rd140, %rd168, -1;
	and.b64  	%rd168, %rd140, %rd168;
	sub.s32 	%r77, %r37, %r76;
	add.s32 	%r95, %r43, 1;
	cvt.u64.u32 	%rd141, %r43;
	add.s64 	%rd142, %rd141, %rd3;
	shl.b64 	%rd143, %rd142, 2;
	add.s64 	%rd144, %rd1, %rd143;
	st.global.u32 	[%rd144], %r77;
	setp.gt.u32 	%p30, %r43, 62;
	mov.u32 	%r43, %r95;
	@%p30 bra 	$L__BB0_45;
	bra.uni 	$L__BB0_39;
$L__BB0_41:
	ld.global.u64 	%rd169, [%rd2+104];
	add.s32 	%r40, %r3, 831;
	mov.u32 	%r95, %r43;
$L__BB0_42:
	setp.eq.s64 	%p31, %rd169, 0;
	@%p31 bra 	$L__BB0_45;
	neg.s64 	%rd145, %rd169;
	and.b64  	%rd146, %rd169, %rd145;
	clz.b64 	%r78, %rd146;
	add.s64 	%rd147, %rd169, -1;
	and.b64  	%rd169, %rd147, %rd169;
	sub.s32 	%r79, %r40, %r78;
	add.s32 	%r42, %r95, 1;
	cvt.u64.u32 	%rd148, %r95;
	add.s64 	%rd149, %rd148, %rd3;
	shl.b64 	%rd150, %rd149, 2;
	add.s64 	%rd151, %rd1, %rd150;
	st.global.u32 	[%rd151], %r79;
	setp.gt.u32 	%p32, %r95, 62;
	mov.u32 	%r95, %r42;
	@%p32 bra 	$L__BB0_45;
	bra.uni 	$L__BB0_42;
$L__BB0_44:
	setp.lt.u32 	%p6, %r43, 64;
	mov.u32 	%r95, %r43;
	@%p6 bra 	$L__BB0_5;
$L__BB0_45:
	mov.b64 	%rd156, 113;
	mov.pred 	%p34, 0;
	@%p1 bra 	$L__BB0_2;
	cvta.to.global.u64 	%rd153, %rd48;
	mul.wide.u32 	%rd154, %r1, 4;
	add.s64 	%rd155, %rd153, %rd154;
	st.global.u32 	[%rd155], %r95;
$L__BB0_47:
	ret;

}
	// .globl	_Z19feature_transformerPKiPKjPKsS0_Pijj
.visible .entry _Z19feature_transformerPKiPKjPKsS0_Pijj(
	.param .u64 .ptr .align 1 _Z19feature_transformerPKiPKjPKsS0_Pijj_param_0,
	.param .u64 .ptr .align 1 _Z19feature_transformerPKiPKjPKsS0_Pijj_param_1,
	.param .u64 .ptr .align 1 _Z19feature_transformerPKiPKjPKsS0_Pijj_param_2,
	.param .u64 .ptr .align 1 _Z19feature_transformerPKiPKjPKsS0_Pijj_param_3,
	.param .u64 .ptr .align 1 _Z19feature_transformerPKiPKjPKsS0_Pijj_param_4,
	.param .u32 _Z19feature_transformerPKiPKjPKsS0_Pijj_param_5,
	.param .u32 _Z19feature_transformerPKiPKjPKsS0_Pijj_param_6
)
{
	.reg .pred 	%p<28>;
	.reg .b32 	%r<133>;
	.reg .b64 	%rd<66>;

	ld.param.u64 	%rd12, [_Z19feature_transformerPKiPKjPKsS0_Pijj_param_0];
	ld.param.u64 	%rd9, [_Z19feature_transformerPKiPKjPKsS0_Pijj_param_1];
	ld.param.u64 	%rd13, [_Z19feature_transformerPKiPKjPKsS0_Pijj_param_2];
	ld.param.u64 	%rd10, [_Z19feature_transformerPKiPKjPKsS0_Pijj_param_3];
	ld.param.u64 	%rd11, [_Z19feature_transformerPKiPKjPKsS0_Pijj_param_4];
	ld.param.u32 	%r69, [_Z19feature_transformerPKiPKjPKsS0_Pijj_param_5];
	ld.param.u32 	%r68, [_Z19feature_transformerPKiPKjPKsS0_Pijj_param_6];
	cvta.to.global.u64 	%rd1, %rd13;
	cvta.to.global.u64 	%rd2, %rd12;
	mov.u32 	%r1, %ctaid.x;
	mov.u32 	%r2, %tid.x;
	setp.ge.u32 	%p1, %r1, %r69;
	setp.ge.u32 	%p2, %r2, %r68;
	or.pred  	%p3, %p1, %p2;
	@%p3 bra 	$L__BB1_43;
	cvta.to.global.u64 	%rd14, %rd10;
	cvta.to.global.u64 	%rd15, %rd9;
	mul.wide.u32 	%rd16, %r2, 4;
	add.s64 	%rd17, %rd14, %rd16;
	ld.global.u32 	%r109, [%rd17];
	shl.b32 	%r70, %r1, 6;
	cvt.u64.u32 	%rd3, %r70;
	mul.wide.u32 	%rd18, %r1, 4;
	add.s64 	%rd19, %rd15, %rd18;
	ld.global.u32 	%r4, [%rd19];
	setp.eq.s32 	%p4, %r4, 0;
	@%p4 bra 	$L__BB1_42;
	and.b32  	%r5, %r4, 7;
	setp.lt.u32 	%p5, %r4, 8;
	mov.b32 	%r125, 0;
	@%p5 bra 	$L__BB1_21;
	and.b32  	%r125, %r4, -8;
	neg.s32 	%r107, %r125;
	shl.b64 	%rd20, %rd3, 2;
	add.s64 	%rd21, %rd20, %rd2;
	add.s64 	%rd65, %rd21, 16;
$L__BB1_4:
	.pragma "nounroll";
	ld.global.u32 	%r10, [%rd65+-16];
	setp.gt.u32 	%p6, %r10, 45055;
	@%p6 bra 	$L__BB1_6;
	mad.lo.s32 	%r73, %r10, %r68, %r2;
	mul.wide.u32 	%rd22, %r73, 2;
	add.s64 	%rd23, %rd1, %rd22;
	ld.global.s16 	%r74, [%rd23];
	add.s32 	%r109, %r109, %r74;
$L__BB1_6:
	ld.global.u32 	%r13, [%rd65+-12];
	setp.gt.u32 	%p7, %r13, 45055;
	@%p7 bra 	$L__BB1_8;
	mad.lo.s32 	%r75, %r13, %r68, %r2;
	mul.wide.u32 	%rd24, %r75, 2;
	add.s64 	%rd25, %rd1, %rd24;
	ld.global.s16 	%r76, [%rd25];
	add.s32 	%r109, %r109, %r76;
$L__BB1_8:
	ld.global.u32 	%r16, [%rd65+-8];
	setp.gt.u32 	%p8, %r16, 45055;
	@%p8 bra 	$L__BB1_10;
	mad.lo.s32 	%r77, %r16, %r68, %r2;
	mul.wide.u32 	%rd26, %r77, 2;
	add.s64 	%rd27, %rd1, %rd26;
	ld.global.s16 	%r78, [%rd27];
	add.s32 	%r109, %r109, %r78;
$L__BB1_10:
	ld.global.u32 	%r19, [%rd65+-4];
	setp.gt.u32 	%p9, %r19, 45055;
	@%p9 bra 	$L__BB1_12;
	mad.lo.s32 	%r79, %r19, %r68, %r2;
	mul.wide.u32 	%rd28, %r79, 2;
	add.s64 	%rd29, %rd1, %rd28;
	ld.global.s16 	%r80, [%rd29];
	add.s32 	%r109, %r109, %r80;
$L__BB1_12:
	ld.global.u32 	%r22, [%rd65];
	setp.gt.u32 	%p10, %r22, 45055;
	@%p10 bra 	$L__BB1_14;
	mad.lo.s32 	%r81, %r22, %r68, %r2;
	mul.wide.u32 	%rd30, %r81, 2;
	add.s64 	%rd31, %rd1, %rd30;
	ld.global.s16 	%r82, [%rd31];
	add.s32 	%r109, %r109, %r82;
$L__BB1_14:
	ld.global.u32 	%r25, [%rd65+4];
	setp.gt.u32 	%p11, %r25, 45055;
	@%p11 bra 	$L__BB1_16;
	mad.lo.s32 	%r83, %r25, %r68, %r2;
	mul.wide.u32 	%rd32, %r83, 2;
	add.s64 	%rd33, %rd1, %rd32;
	ld.global.s16 	%r84, [%rd33];
	add.s32 	%r109, %r109, %r84;
$L__BB1_16:
	ld.global.u32 	%r28, [%rd65+8];
	setp.gt.u32 	%p12, %r28, 45055;
	@%p12 bra 	$L__BB1_18;
	mad.lo.s32 	%r85, %r28, %r68, %r2;
	mul.wide.u32 	%rd34, %r85, 2;
	add.s64 	%rd35, %rd1, %rd34;
	ld.global.s16 	%r86, [%rd35];
	add.s32 	%r109, %r109, %r86;
$L__BB1_18:
	ld.global.u32 	%r31, [%rd65+12];
	setp.gt.u32 	%p13, %r31, 45055;
	@%p13 bra 	$L__BB1_20;
	mad.lo.s32 	%r87, %r31, %r68, %r2;
	mul.wide.u32 	%rd36, %r87, 2;
	add.s64 	%rd37, %rd1, %rd36;
	ld.global.s16 	%r88, [%rd37];
	add.s32 	%r109, %r109, %r88;
$L__BB1_20:
	add.s32 	%r107, %r107, 8;
	add.s64 	%rd65, %rd65, 32;
	setp.ne.s32 	%p14, %r107, 0;
	@%p14 bra 	$L__BB1_4;
$L__BB1_21:
	setp.eq.s32 	%p15, %r5, 0;
	@%p15 bra 	$L__BB1_42;
	and.b32  	%r38, %r4, 3;
	setp.lt.u32 	%p16, %r5, 4;
	@%p16 bra 	$L__BB1_32;
	cvt.u64.u32 	%rd38, %r125;
	add.s64 	%rd39, %rd38, %rd3;
	shl.b64 	%rd40, %rd39, 2;
	add.s64 	%rd7, %rd2, %rd40;
	ld.global.u32 	%r39, [%rd7];
	setp.gt.u32 	%p17, %r39, 45055;
	@%p17 bra 	$L__BB1_25;
	mad.lo.s32 	%r90, %r39, %r68, %r2;
	mul.wide.u32 	%rd41, %r90, 2;
	add.s64 	%rd42, %rd1, %rd41;
	ld.global.s16 	%r91, [%rd42];
	add.s32 	%r109, %r109, %r91;
$L__BB1_25:
	ld.global.u32 	%r42, [%rd7+4];
	setp.gt.u32 	%p18, %r42, 45055;
	@%p18 bra 	$L__BB1_27;
	mad.lo.s32 	%r92, %r42, %r68, %r2;
	mul.wide.u32 	%rd43, %r92, 2;
	add.s64 	%rd44, %rd1, %rd43;
	ld.global.s16 	%r93, [%rd44];
	add.s32 	%r109, %r109, %r93;
$L__BB1_27:
	ld.global.u32 	%r45, [%rd7+8];
	setp.gt.u32 	%p19, %r45, 45055;
	@%p19 bra 	$L__BB1_29;
	mad.lo.s32 	%r94, %r45, %r68, %r2;
	mul.wide.u32 	%rd45, %r94, 2;
	add.s64 	%rd46, %rd1, %rd45;
	ld.global.s16 	%r95, [%rd46];
	add.s32 	%r109, %r109, %r95;
$L__BB1_29:
	ld.global.u32 	%r48, [%rd7+12];
	setp.gt.u32 	%p20, %r48, 45055;
	@%p20 bra 	$L__BB1_31;
	mad.lo.s32 	%r96, %r48, %r68, %r2;
	mul.wide.u32 	%rd47, %r96, 2;
	add.s64 	%rd48, %rd1, %rd47;
	ld.global.s16 	%r97, [%rd48];
	add.s32 	%r109, %r109, %r97;
$L__BB1_31:
	add.s32 	%r125, %r125, 4;
$L__BB1_32:
	setp.eq.s32 	%p21, %r38, 0;
	@%p21 bra 	$L__BB1_42;
	setp.eq.s32 	%p22, %r38, 1;
	@%p22 bra 	$L__BB1_39;
	cvt.u64.u32 	%rd49, %r125;
	add.s64 	%rd50, %rd49, %rd3;
	shl.b64 	%rd51, %rd50, 2;
	add.s64 	%rd8, %rd2, %rd51;
	ld.global.u32 	%r55, [%rd8];
	setp.gt.u32 	%p23, %r55, 45055;
	@%p23 bra 	$L__BB1_36;
	mad.lo.s32 	%r99, %r55, %r68, %r2;
	mul.wide.u32 	%rd52, %r99, 2;
	add.s64 	%rd53, %rd1, %rd52;
	ld.global.s16 	%r100, [%rd53];
	add.s32 	%r109, %r109, %r100;
$L__BB1_36:
	ld.global.u32 	%r58, [%rd8+4];
	setp.gt.u32 	%p24, %r58, 45055;
	@%p24 bra 	$L__BB1_38;
	mad.lo.s32 	%r101, %r58, %r68, %r2;
	mul.wide.u32 	%rd54, %r101, 2;
	add.s64 	%rd55, %rd1, %rd54;
	ld.global.s16 	%r102, [%rd55];
	add.s32 	%r109, %r109, %r102;
$L__BB1_38:
	add.s32 	%r125, %r125, 2;
$L__BB1_39:
	and.b32  	%r103, %r4, 1;
	setp.eq.b32 	%p25, %r103, 1;
	not.pred 	%p26, %p25;
	@%p26 bra 	$L__BB1_42;
	cvt.u64.u32 	%rd56, %r125;
	add.s64 	%rd57, %rd56, %rd3;
	shl.b64 	%rd58, %rd57, 2;
	add.s64 	%rd59, %rd2, %rd58;
	ld.global.u32 	%r65, [%rd59];
	setp.gt.u32 	%p27, %r65, 45055;
	@%p27 bra 	$L__BB1_42;
	mad.lo.s32 	%r104, %r65, %r68, %r2;
	mul.wide.u32 	%rd60, %r104, 2;
	add.s64 	%rd61, %rd1, %rd60;
	ld.global.s16 	%r105, [%rd61];
	add.s32 	%r109, %r109, %r105;
$L__BB1_42:
	mad.lo.s32 	%r106, %r68, %r1, %r2;
	cvta.to.global.u64 	%rd62, %rd11;
	mul.wide.u32 	%rd63, %r106, 4;
	add.s64 	%rd64, %rd62, %rd63;
	st.global.u32 	[%rd64], %r109;
$L__BB1_43:
	ret;

}
	// .globl	_Z18incremental_updatePK13FeatureUpdatePKsPijj
.visible .entry _Z18incremental_updatePK13FeatureUpdatePKsPijj(
	.param .u64 .ptr .align 1 _Z18incremental_updatePK13FeatureUpdatePKsPijj_param_0,
	.param .u64 .ptr .align 1 _Z18incremental_updatePK13FeatureUpdatePKsPijj_param_1,
	.param .u64 .ptr .align 1 _Z18incremental_updatePK13FeatureUpdatePKsPijj_param_2,
	.param .u32 _Z18incremental_updatePK13FeatureUpdatePKsPijj_param_3,
	.param .u32 _Z18incremental_updatePK13FeatureUpdatePKsPijj_param_4
)
{
	.reg .pred 	%p<52>;
	.reg .b16 	%rs<3>;
	.reg .b32 	%r<257>;
	.reg .b64 	%rd<95>;

	ld.param.u64 	%rd15, [_Z18incremental_updatePK13FeatureUpdatePKsPijj_param_0];
	ld.param.u64 	%rd17, [_Z18incremental_updatePK13FeatureUpdatePKsPijj_param_1];
	ld.param.u64 	%rd16, [_Z18incremental_updatePK13FeatureUpdatePKsPijj_param_2];
	ld.param.u32 	%r133, [_Z18incremental_updatePK13FeatureUpdatePKsPijj_param_3];
	ld.param.u32 	%r132, [_Z18incremental_updatePK13FeatureUpdatePKsPijj_param_4];
	cvta.to.global.u64 	%rd1, %rd17;
	mov.u32 	%r1, %ctaid.x;
	mov.u32 	%r2, %tid.x;
	setp.ge.u32 	%p1, %r1, %r133;
	setp.ge.u32 	%p2, %r2, %r132;
	or.pred  	%p3, %p1, %p2;
	@%p3 bra 	$L__BB2_84;
	cvta.to.global.u64 	%rd18, %rd16;
	cvta.to.global.u64 	%rd2, %rd15;
	mul.wide.u32 	%rd19, %r1, 260;
	add.s64 	%rd3, %rd2, %rd19;
	mad.lo.s32 	%r134, %r132, %r1, %r2;
	mul.wide.u32 	%rd20, %r134, 4;
	add.s64 	%rd4, %rd18, %rd20;
	ld.global.u32 	%r223, [%rd4];
	ld.global.u8 	%rs1, [%rd3+257];
	cvt.u32.u16 	%r4, %rs1;
	setp.eq.s16 	%p4, %rs1, 0;
	@%p4 bra 	$L__BB2_42;
	and.b32  	%r5, %r4, 7;
	setp.lt.u16 	%p5, %rs1, 8;
	mov.b32 	%r206, 0;
	@%p5 bra 	$L__BB2_21;
	and.b32  	%r206, %r4, 248;
	neg.s32 	%r221, %r206;
	add.s64 	%rd22, %rd19, %rd2;
	add.s64 	%rd93, %rd22, 156;
$L__BB2_4:
	.pragma "nounroll";
	ld.global.u32 	%r47, [%rd93+-28];
	setp.gt.u32 	%p6, %r47, 45055;
	@%p6 bra 	$L__BB2_6;
	mad.lo.s32 	%r137, %r47, %r132, %r2;
	mul.wide.u32 	%rd23, %r137, 2;
	add.s64 	%rd24, %rd1, %rd23;
	ld.global.s16 	%r138, [%rd24];
	sub.s32 	%r223, %r223, %r138;
$L__BB2_6:
	ld.global.u32 	%r50, [%rd93+-24];
	setp.gt.u32 	%p7, %r50, 45055;
	@%p7 bra 	$L__BB2_8;
	mad.lo.s32 	%r139, %r50, %r132, %r2;
	mul.wide.u32 	%rd25, %r139, 2;
	add.s64 	%rd26, %rd1, %rd25;
	ld.global.s16 	%r140, [%rd26];
	sub.s32 	%r223, %r223, %r140;
$L__BB2_8:
	ld.global.u32 	%r53, [%rd93+-20];
	setp.gt.u32 	%p8, %r53, 45055;
	@%p8 bra 	$L__BB2_10;
	mad.lo.s32 	%r141, %r53, %r132, %r2;
	mul.wide.u32 	%rd27, %r141, 2;
	add.s64 	%rd28, %rd1, %rd27;
	ld.global.s16 	%r142, [%rd28];
	sub.s32 	%r223, %r223, %r142;
$L__BB2_10:
	ld.global.u32 	%r56, [%rd93+-16];
	setp.gt.u32 	%p9, %r56, 45055;
	@%p9 bra 	$L__BB2_12;
	mad.lo.s32 	%r143, %r56, %r132, %r2;
	mul.wide.u32 	%rd29, %r143, 2;
	add.s64 	%rd30, %rd1, %rd29;
	ld.global.s16 	%r144, [%rd30];
	sub.s32 	%r223, %r223, %r144;
$L__BB2_12:
	ld.global.u32 	%r59, [%rd93+-12];
	setp.gt.u32 	%p10, %r59, 45055;
	@%p10 bra 	$L__BB2_14;
	mad.lo.s32 	%r145, %r59, %r132, %r2;
	mul.wide.u32 	%rd31, %r145, 2;
	add.s64 	%rd32, %rd1, %rd31;
	ld.global.s16 	%r146, [%rd32];
	sub.s32 	%r223, %r223, %r146;
$L__BB2_14:
	ld.global.u32 	%r62, [%rd93+-8];
	setp.gt.u32 	%p11, %r62, 45055;
	@%p11 bra 	$L__BB2_16;
	mad.lo.s32 	%r147, %r62, %r132, %r2;
	mul.wide.u32 	%rd33, %r147, 2;
	add.s64 	%rd34, %rd1, %rd33;
	ld.global.s16 	%r148, [%rd34];
	sub.s32 	%r223, %r223, %r148;
$L__BB2_16:
	ld.global.u32 	%r65, [%rd93+-4];
	setp.gt.u32 	%p12, %r65, 45055;
	@%p12 bra 	$L__BB2_18;
	mad.lo.s32 	%r149, %r65, %r132, %r2;
	mul.wide.u32 	%rd35, %r149, 2;
	add.s64 	%rd36, %rd1, %rd35;
	ld.global.s16 	%r150, [%rd36];
	sub.s32 	%r223, %r223, %r150;
$L__BB2_18:
	ld.global.u32 	%r68, [%rd93];
	setp.gt.u32 	%p13, %r68, 45055;
	@%p13 bra 	$L__BB2_20;
	mad.lo.s32 	%r151, %r68, %r132, %r2;
	mul.wide.u32 	%rd37, %r151, 2;
	add.s64 	%rd38, %rd1, %rd37;
	ld.global.s16 	%r152, [%rd38];
	sub.s32 	%r223, %r223, %r152;
$L__BB2_20:
	add.s32 	%r221, %r221, 8;
	add.s64 	%rd93, %rd93, 32;
	setp.eq.s32 	%p14, %r221, 0;
	@%p14 bra 	$L__BB2_21;
	bra.uni 	$L__BB2_4;
$L__BB2_21:
	setp.eq.s32 	%p15, %r5, 0;
	@%p15 bra 	$L__BB2_42;
	and.b32  	%r11, %r4, 3;
	setp.lt.u32 	%p16, %r5, 4;
	@%p16 bra 	$L__BB2_32;
	mul.wide.u32 	%rd39, %r206, 4;
	add.s64 	%rd6, %rd3, %rd39;
	ld.global.u32 	%r12, [%rd6+128];
	setp.gt.u32 	%p17, %r12, 45055;
	@%p17 bra 	$L__BB2_25;
	mad.lo.s32 	%r154, %r12, %r132, %r2;
	mul.wide.u32 	%rd40, %r154, 2;
	add.s64 	%rd41, %rd1, %rd40;
	ld.global.s16 	%r155, [%rd41];
	sub.s32 	%r223, %r223, %r155;
$L__BB2_25:
	ld.global.u32 	%r15, [%rd6+132];
	setp.gt.u32 	%p18, %r15, 45055;
	@%p18 bra 	$L__BB2_27;
	mad.lo.s32 	%r156, %r15, %r132, %r2;
	mul.wide.u32 	%rd42, %r156, 2;
	add.s64 	%rd43, %rd1, %rd42;
	ld.global.s16 	%r157, [%rd43];
	sub.s32 	%r223, %r223, %r157;
$L__BB2_27:
	ld.global.u32 	%r18, [%rd6+136];
	setp.gt.u32 	%p19, %r18, 45055;
	@%p19 bra 	$L__BB2_29;
	mad.lo.s32 	%r158, %r18, %r132, %r2;
	mul.wide.u32 	%rd44, %r158, 2;
	add.s64 	%rd45, %rd1, %rd44;
	ld.global.s16 	%r159, [%rd45];
	sub.s32 	%r223, %r223, %r159;
$L__BB2_29:
	ld.global.u32 	%r21, [%rd6+140];
	setp.gt.u32 	%p20, %r21, 45055;
	@%p20 bra 	$L__BB2_31;
	mad.lo.s32 	%r160, %r21, %r132, %r2;
	mul.wide.u32 	%rd46, %r160, 2;
	add.s64 	%rd47, %rd1, %rd46;
	ld.global.s16 	%r161, [%rd47];
	sub.s32 	%r223, %r223, %r161;
$L__BB2_31:
	add.s32 	%r206, %r206, 4;
$L__BB2_32:
	setp.eq.s32 	%p21, %r11, 0;
	@%p21 bra 	$L__BB2_42;
	setp.eq.s32 	%p22, %r11, 1;
	@%p22 bra 	$L__BB2_39;
	mul.wide.u32 	%rd48, %r206, 4;
	add.s64 	%rd7, %rd3, %rd48;
	ld.global.u32 	%r28, [%rd7+128];
	setp.gt.u32 	%p23, %r28, 45055;
	@%p23 bra 	$L__BB2_36;
	mad.lo.s32 	%r163, %r28, %r132, %r2;
	mul.wide.u32 	%rd49, %r163, 2;
	add.s64 	%rd50, %rd1, %rd49;
	ld.global.s16 	%r164, [%rd50];
	sub.s32 	%r223, %r223, %r164;
$L__BB2_36:
	ld.global.u32 	%r31, [%rd7+132];
	setp.gt.u32 	%p24, %r31, 45055;
	@%p24 bra 	$L__BB2_38;
	mad.lo.s32 	%r165, %r31, %r132, %r2;
	mul.wide.u32 	%rd51, %r165, 2;
	add.s64 	%rd52, %rd1, %rd51;
	ld.global.s16 	%r166, [%rd52];
	sub.s32 	%r223, %r223, %r166;
$L__BB2_38:
	add.s32 	%r206, %r206, 2;
$L__BB2_39:
	and.b32  	%r167, %r4, 1;
	setp.eq.b32 	%p25, %r167, 1;
	not.pred 	%p26, %p25;
	@%p26 bra 	$L__BB2_42;
	mul.wide.u32 	%rd53, %r206, 4;
	add.s64 	%rd54, %rd3, %rd53;
	ld.global.u32 	%r38, [%rd54+128];
	setp.gt.u32 	%p27, %r38, 45055;
	@%p27 bra 	$L__BB2_42;
	mad.lo.s32 	%r168, %r38, %r132, %r2;
	mul.wide.u32 	%rd55, %r168, 2;
	add.s64 	%rd56, %rd1, %rd55;
	ld.global.s16 	%r169, [%rd56];
	sub.s32 	%r223, %r223, %r169;
$L__BB2_42:
	ld.global.u8 	%rs2, [%rd3+256];
	cvt.u32.u16 	%r41, %rs2;
	setp.eq.s16 	%p28, %rs2, 0;
	@%p28 bra 	$L__BB2_83;
	and.b32  	%r42, %r41, 7;
	setp.lt.u16 	%p29, %rs2, 8;
	mov.b32 	%r242, 0;
	@%p29 bra 	$L__BB2_62;
	and.b32  	%r242, %r41, 248;
	neg.s32 	%r231, %r242;
	add.s64 	%rd58, %rd19, %rd2;
	add.s64 	%rd94, %rd58, 16;
$L__BB2_45:
	.pragma "nounroll";
	ld.global.u32 	%r74, [%rd94+-16];
	setp.gt.u32 	%p30, %r74, 45055;
	@%p30 bra 	$L__BB2_47;
	mad.lo.s32 	%r172, %r74, %r132, %r2;
	mul.wide.u32 	%rd59, %r172, 2;
	add.s64 	%rd60, %rd1, %rd59;
	ld.global.s16 	%r173, [%rd60];
	add.s32 	%r223, %r223, %r173;
$L__BB2_47:
	ld.global.u32 	%r77, [%rd94+-12];
	setp.gt.u32 	%p31, %r77, 45055;
	@%p31 bra 	$L__BB2_49;
	mad.lo.s32 	%r174, %r77, %r132, %r2;
	mul.wide.u32 	%rd61, %r174, 2;
	add.s64 	%rd62, %rd1, %rd61;
	ld.global.s16 	%r175, [%rd62];
	add.s32 	%r223, %r223, %r175;
$L__BB2_49:
	ld.global.u32 	%r80, [%rd94+-8];
	setp.gt.u32 	%p32, %r80, 45055;
	@%p32 bra 	$L__BB2_51;
	mad.lo.s32 	%r176, %r80, %r132, %r2;
	mul.wide.u32 	%rd63, %r176, 2;
	add.s64 	%rd64, %rd1, %rd63;
	ld.global.s16 	%r177, [%rd64];
	add.s32 	%r223, %r223, %r177;
$L__BB2_51:
	ld.global.u32 	%r83, [%rd94+-4];
	setp.gt.u32 	%p33, %r83, 45055;
	@%p33 bra 	$L__BB2_53;
	mad.lo.s32 	%r178, %r83, %r132, %r2;
	mul.wide.u32 	%rd65, %r178, 2;
	add.s64 	%rd66, %rd1, %rd65;
	ld.global.s16 	%r179, [%rd66];
	add.s32 	%r223, %r223, %r179;
$L__BB2_53:
	ld.global.u32 	%r86, [%rd94];
	setp.gt.u32 	%p34, %r86, 45055;
	@%p34 bra 	$L__BB2_55;
	mad.lo.s32 	%r180, %r86, %r132, %r2;
	mul.wide.u32 	%rd67, %r180, 2;
	add.s64 	%rd68, %rd1, %rd67;
	ld.global.s16 	%r181, [%rd68];
	add.s32 	%r223, %r223, %r181;
$L__BB2_55:
	ld.global.u32 	%r89, [%rd94+4];
	setp.gt.u32 	%p35, %r89, 45055;
	@%p35 bra 	$L__BB2_57;
	mad.lo.s32 	%r182, %r89, %r132, %r2;
	mul.wide.u32 	%rd69, %r182, 2;
	add.s64 	%rd70, %rd1, %rd69;
	ld.global.s16 	%r183, [%rd70];
	add.s32 	%r223, %r223, %r183;
$L__BB2_57:
	ld.global.u32 	%r92, [%rd94+8];
	setp.gt.u32 	%p36, %r92, 45055;
	@%p36 bra 	$L__BB2_59;
	mad.lo.s32 	%r184, %r92, %r132, %r2;
	mul.wide.u32 	%rd71, %r184, 2;
	add.s64 	%rd72, %rd1, %rd71;
	ld.global.s16 	%r185, [%rd72];
	add.s32 	%r223, %r223, %r185;
$L__BB2_59:
	ld.global.u32 	%r95, [%rd94+12];
	setp.gt.u32 	%p37, %r95, 45055;
	@%p37 bra 	$L__BB2_61;
	mad.lo.s32 	%r186, %r95, %r132, %r2;
	mul.wide.u32 	%rd73, %r186, 2;
	add.s64 	%rd74, %rd1, %rd73;
	ld.global.s16 	%r187, [%rd74];
	add.s32 	%r223, %r223, %r187;
$L__BB2_61:
	add.s32 	%r231, %r231, 8;
	add.s64 	%rd94, %rd94, 32;
	setp.ne.s32 	%p38, %r231, 0;
	@%p38 bra 	$L__BB2_45;
$L__BB2_62:
	setp.eq.s32 	%p39, %r42, 0;
	@%p39 bra 	$L__BB2_83;
	and.b32  	%r102, %r41, 3;
	setp.lt.u32 	%p40, %r42, 4;
	@%p40 bra 	$L__BB2_73;
	mul.wide.u32 	%rd75, %r242, 4;
	add.s64 	%rd13, %rd3, %rd75;
	ld.global.u32 	%r103, [%rd13];
	setp.gt.u32 	%p41, %r103, 45055;
	@%p41 bra 	$L__BB2_66;
	mad.lo.s32 	%r189, %r103, %r132, %r2;
	mul.wide.u32 	%rd76, %r189, 2;
	add.s64 	%rd77, %rd1, %rd76;
	ld.global.s16 	%r190, [%rd77];
	add.s32 	%r223, %r223, %r190;
$L__BB2_66:
	ld.global.u32 	%r106, [%rd13+4];
	setp.gt.u32 	%p42, %r106, 45055;
	@%p42 bra 	$L__BB2_68;
	mad.lo.s32 	%r191, %r106, %r132, %r2;
	mul.wide.u32 	%rd78, %r191, 2;
	add.s64 	%rd79, %rd1, %rd78;
	ld.global.s16 	%r192, [%rd79];
	add.s32 	%r223, %r223, %r192;
$L__BB2_68:
	ld.global.u32 	%r109, [%rd13+8];
	setp.gt.u32 	%p43, %r109, 45055;
	@%p43 bra 	$L__BB2_70;
	mad.lo.s32 	%r193, %r109, %r132, %r2;
	mul.wide.u32 	%rd80, %r193, 2;
	add.s64 	%rd81, %rd1, %rd80;
	ld.global.s16 	%r194, [%rd81];
	add.s32 	%r223, %r223, %r194;
$L__BB2_70:
	ld.global.u32 	%r112, [%rd13+12];
	setp.gt.u32 	%p44, %r112, 45055;
	@%p44 bra 	$L__BB2_72;
	mad.lo.s32 	%r195, %r112, %r132, %r2;
	mul.wide.u32 	%rd82, %r195, 2;
	add.s64 	%rd83, %rd1, %rd82;
	ld.global.s16 	%r196, [%rd83];
	add.s32 	%r223, %r223, %r196;
$L__BB2_72:
	add.s32 	%r242, %r242, 4;
$L__BB2_73:
	setp.eq.s32 	%p45, %r102, 0;
	@%p45 bra 	$L__BB2_83;
	setp.eq.s32 	%p46, %r102, 1;
	@%p46 bra 	$L__BB2_80;
	mul.wide.u32 	%rd84, %r242, 4;
	add.s64 	%rd14, %rd3, %rd84;
	ld.global.u32 	%r119, [%rd14];
	setp.gt.u32 	%p47, %r119, 45055;
	@%p47 bra 	$L__BB2_77;
	mad.lo.s32 	%r198, %r119, %r132, %r2;
	mul.wide.u32 	%rd85, %r198, 2;
	add.s64 	%rd86, %rd1, %rd85;
	ld.global.s16 	%r199, [%rd86];
	add.s32 	%r223, %r223, %r199;
$L__BB2_77:
	ld.global.u32 	%r122, [%rd14+4];
	setp.gt.u32 	%p48, %r122, 45055;
	@%p48 bra 	$L__BB2_79;
	mad.lo.s32 	%r200, %r122, %r132, %r2;
	mul.wide.u32 	%rd87, %r200, 2;
	add.s64 	%rd88, %rd1, %rd87;
	ld.global.s16 	%r201, [%rd88];
	add.s32 	%r223, %r223, %r201;
$L__BB2_79:
	add.s32 	%r242, %r242, 2;
$L__BB2_80:
	and.b32  	%r202, %r41, 1;
	setp.eq.b32 	%p49, %r202, 1;
	not.pred 	%p50, %p49;
	@%p50 bra 	$L__BB2_83;
	mul.wide.u32 	%rd89, %r242, 4;
	add.s64 	%rd90, %rd3, %rd89;
	ld.global.u32 	%r129, [%rd90];
	setp.gt.u32 	%p51, %r129, 45055;
	@%p51 bra 	$L__BB2_83;
	mad.lo.s32 	%r203, %r129, %r132, %r2;
	mul.wide.u32 	%rd91, %r203, 2;
	add.s64 	%rd92, %rd1, %rd91;
	ld.global.s16 	%r204, [%rd92];
	add.s32 	%r223, %r223, %r204;
$L__BB2_83:
	st.global.u32 	[%rd4], %r223;
$L__BB2_84:
	ret;

}
	// .globl	_Z21affine_transform_reluPKhPKaPKiPhjjj
.visible .entry _Z21affine_transform_reluPKhPKaPKiPhjjj(
	.param .u64 .ptr .align 1 _Z21affine_transform_reluPKhPKaPKiPhjjj_param_0,
	.param .u64 .ptr .align 1 _Z21affine_transform_reluPKhPKaPKiPhjjj_param_1,
	.param .u64 .ptr .align 1 _Z21affine_transform_reluPKhPKaPKiPhjjj_param_2,
	.param .u64 .ptr .align 1 _Z21affine_transform_reluPKhPKaPKiPhjjj_param_3,
	.param .u32 _Z21affine_transform_reluPKhPKaPKiPhjjj_param_4,
	.param .u32 _Z21affine_transform_reluPKhPKaPKiPhjjj_param_5,
	.param .u32 _Z21affine_transform_reluPKhPKaPKiPhjjj_param_6
)
{
	.reg .pred 	%p<13>;
	.reg .b16 	%rs<3>;
	.reg .b32 	%r<122>;
	.reg .b64 	%rd<60>;

	ld.param.u64 	%rd7, [_Z21affine_transform_reluPKhPKaPKiPhjjj_param_0];
	ld.param.u64 	%rd5, [_Z21affine_transform_reluPKhPKaPKiPhjjj_param_2];
	ld.param.u32 	%r29, [_Z21affine_transform_reluPKhPKaPKiPhjjj_param_4];
	ld.param.u32 	%r27, [_Z21affine_transform_reluPKhPKaPKiPhjjj_param_5];
	ld.param.u32 	%r28, [_Z21affine_transform_reluPKhPKaPKiPhjjj_param_6];
	cvta.to.global.u64 	%rd1, %rd7;
	mov.u32 	%r1, %ctaid.x;
	mov.u32 	%r2, %tid.x;
	setp.ge.u32 	%p1, %r1, %r29;
	setp.ge.u32 	%p2, %r2, %r28;
	or.pred  	%p3, %p1, %p2;
	@%p3 bra 	$L__BB3_14;
	cvta.to.global.u64 	%rd8, %rd5;
	mul.lo.s32 	%r30, %r27, %r1;
	cvt.u64.u32 	%rd2, %r30;
	mul.wide.u32 	%rd9, %r2, 4;
	add.s64 	%rd10, %rd8, %rd9;
	ld.global.u32 	%r121, [%rd10];
	setp.eq.s32 	%p4, %r27, 0;
	@%p4 bra 	$L__BB3_13;
	mul.lo.s32 	%r4, %r27, %r2;
	setp.lt.u32 	%p5, %r27, 8;
	mov.b32 	%r116, 0;
	@%p5 bra 	$L__BB3_5;
	mov.b32 	%r110, 0;
	and.b32  	%r116, %r27, -8;
$L__BB3_4:
	.pragma "nounroll";
	ld.param.u64 	%rd57, [_Z21affine_transform_reluPKhPKaPKiPhjjj_param_1];
	add.s32 	%r34, %r110, %r4;
	cvt.u64.u32 	%rd11, %r34;
	cvta.to.global.u64 	%rd12, %rd57;
	add.s64 	%rd13, %rd12, %rd11;
	cvt.u64.u32 	%rd14, %r110;
	add.s64 	%rd15, %rd14, %rd2;
	add.s64 	%rd16, %rd1, %rd15;
	add.s32 	%r35, %r34, 1;
	cvt.u64.u32 	%rd17, %r35;
	add.s64 	%rd18, %rd12, %rd17;
	add.s32 	%r36, %r34, 2;
	cvt.u64.u32 	%rd19, %r36;
	add.s64 	%rd20, %rd12, %rd19;
	add.s32 	%r37, %r34, 3;
	cvt.u64.u32 	%rd21, %r37;
	add.s64 	%rd22, %rd12, %rd21;
	add.s32 	%r38, %r34, 4;
	cvt.u64.u32 	%rd23, %r38;
	add.s64 	%rd24, %rd12, %rd23;
	add.s32 	%r39, %r34, 5;
	cvt.u64.u32 	%rd25, %r39;
	add.s64 	%rd26, %rd12, %rd25;
	add.s32 	%r40, %r34, 6;
	cvt.u64.u32 	%rd27, %r40;
	add.s64 	%rd28, %rd12, %rd27;
	add.s32 	%r41, %r34, 7;
	cvt.u64.u32 	%rd29, %r41;
	add.s64 	%rd30, %rd12, %rd29;
	ld.global.u8 	%r42, [%rd16+4];
	ld.global.u8 	%r43, [%rd16+5];
	prmt.b32 	%r44, %r43, %r42, 0x3340U;
	ld.global.u8 	%r45, [%rd16+6];
	ld.global.u8 	%r46, [%rd16+7];
	prmt.b32 	%r47, %r46, %r45, 0x3340U;
	prmt.b32 	%r48, %r47, %r44, 0x5410U;
	ld.global.u8 	%r49, [%rd24];
	ld.global.u8 	%r50, [%rd26];
	prmt.b32 	%r51, %r50, %r49, 0x3340U;
	ld.global.u8 	%r52, [%rd28];
	ld.global.u8 	%r53, [%rd30];
	prmt.b32 	%r54, %r53, %r52, 0x3340U;
	prmt.b32 	%r55, %r54, %r51, 0x5410U;
	dp4a.u32.s32 	%r56, %r48, %r55, %r121;
	ld.global.u8 	%r57, [%rd16];
	ld.global.u8 	%r58, [%rd16+1];
	prmt.b32 	%r59, %r58, %r57, 0x3340U;
	ld.global.u8 	%r60, [%rd16+2];
	ld.global.u8 	%r61, [%rd16+3];
	prmt.b32 	%r62, %r61, %r60, 0x3340U;
	prmt.b32 	%r63, %r62, %r59, 0x5410U;
	ld.global.u8 	%r64, [%rd13];
	ld.global.u8 	%r65, [%rd18];
	prmt.b32 	%r66, %r65, %r64, 0x3340U;
	ld.global.u8 	%r67, [%rd20];
	ld.global.u8 	%r68, [%rd22];
	prmt.b32 	%r69, %r68, %r67, 0x3340U;
	prmt.b32 	%r70, %r69, %r66, 0x5410U;
	dp4a.u32.s32 	%r121, %r63, %r70, %r56;
	add.s32 	%r110, %r110, 8;
	setp.ne.s32 	%p6, %r110, %r116;
	@%p6 bra 	$L__BB3_4;
$L__BB3_5:
	and.b32  	%r13, %r27, 7;
	setp.eq.s32 	%p7, %r13, 0;
	@%p7 bra 	$L__BB3_13;
	ld.param.u64 	%rd58, [_Z21affine_transform_reluPKhPKaPKiPhjjj_param_1];
	cvta.to.global.u64 	%rd3, %rd58;
	and.b32  	%r14, %r27, 3;
	setp.lt.u32 	%p8, %r13, 4;
	@%p8 bra 	$L__BB3_8;
	add.s32 	%r72, %r116, %r4;
	cvt.u64.u32 	%rd31, %r72;
	add.s64 	%rd32, %rd3, %rd31;
	cvt.u64.u32 	%rd33, %r116;
	add.s64 	%rd34, %rd33, %rd2;
	add.s64 	%rd35, %rd1, %rd34;
	add.s32 	%r73, %r72, 1;
	cvt.u64.u32 	%rd36, %r73;
	add.s64 	%rd37, %rd3, %rd36;
	add.s32 	%r74, %r72, 2;
	cvt.u64.u32 	%rd38, %r74;
	add.s64 	%rd39, %rd3, %rd38;
	add.s32 	%r75, %r72, 3;
	cvt.u64.u32 	%rd40, %r75;
	add.s64 	%rd41, %rd3, %rd40;
	ld.global.u8 	%r76, [%rd35];
	ld.global.u8 	%r77, [%rd35+1];
	prmt.b32 	%r78, %r77, %r76, 0x3340U;
	ld.global.u8 	%r79, [%rd35+2];
	ld.global.u8 	%r80, [%rd35+3];
	prmt.b32 	%r81, %r80, %r79, 0x3340U;
	prmt.b32 	%r82, %r81, %r78, 0x5410U;
	ld.global.u8 	%r83, [%rd32];
	ld.global.u8 	%r84, [%rd37];
	prmt.b32 	%r85, %r84, %r83, 0x3340U;
	ld.global.u8 	%r86, [%rd39];
	ld.global.u8 	%r87, [%rd41];
	prmt.b32 	%r88, %r87, %r86, 0x3340U;
	prmt.b32 	%r89, %r88, %r85, 0x5410U;
	dp4a.u32.s32 	%r121, %r82, %r89, %r121;
	add.s32 	%r116, %r116, 4;
$L__BB3_8:
	setp.eq.s32 	%p9, %r14, 0;
	@%p9 bra 	$L__BB3_13;
	setp.eq.s32 	%p10, %r14, 1;
	@%p10 bra 	$L__BB3_11;
	add.s32 	%r91, %r116, %r4;
	cvt.u64.u32 	%rd42, %r91;
	add.s64 	%rd43, %rd3, %rd42;
	cvt.u64.u32 	%rd44, %r116;
	add.s64 	%rd45, %rd44, %rd2;
	add.s64 	%rd46, %rd1, %rd45;
	ld.global.u8 	%rs1, [%rd46];
	add.s32 	%r92, %r91, 1;
	cvt.u64.u32 	%rd47, %r92;
	add.s64 	%rd48, %rd3, %rd47;
	ld.global.u8 	%rs2, [%rd46+1];
	mov.b32 	%r93, {%rs2, %rs1};
	ld.global.u8 	%r94, [%rd43];
	ld.global.u8 	%r95, [%rd48];
	prmt.b32 	%r96, %r95, %r94, 0x3340U;
	prmt.b32 	%r97, %r98, %r99, 0x3340U;
	prmt.b32 	%r100, %r96, %r97, 0x5410U;
	dp2a.lo.u32.s32 	%r121, %r93, %r100, %r121;
	add.s32 	%r116, %r116, 2;
$L__BB3_11:
	and.b32  	%r101, %r27, 1;
	setp.eq.b32 	%p11, %r101, 1;
	not.pred 	%p12, %p11;
	@%p12 bra 	$L__BB3_13;
	add.s32 	%r102, %r116, %r4;
	cvt.u64.u32 	%rd49, %r102;
	add.s64 	%rd50, %rd3, %rd49;
	ld.global.s8 	%r103, [%rd50];
	cvt.u64.u32 	%rd51, %r116;
	add.s64 	%rd52, %rd51, %rd2;
	add.s64 	%rd53, %rd1, %rd52;
	ld.global.u8 	%r104, [%rd53];
	mad.lo.s32 	%r121, %r104, %r103, %r121;
$L__BB3_13:
	ld.param.u64 	%rd59, [_Z21affine_transform_reluPKhPKaPKiPhjjj_param_3];
	shl.b32 	%r105, %r121, 10;
	shr.s32 	%r106, %r105, 16;
	min.s32 	%r107, %r106, 127;
	max.s32 	%r108, %r107, 0;
	mad.lo.s32 	%r109, %r28, %r1, %r2;
	cvt.u64.u32 	%rd54, %r109;
	cvta.to.global.u64 	%rd55, %rd59;
	add.s64 	%rd56, %rd55, %rd54;
	st.global.u8 	[%rd56], %r108;
$L__BB3_14:
	ret;

}
	// .globl	_Z25affine_transform_sqr_reluPKhPKaPKiPhjjj
.visible .entry _Z25affine_transform_sqr_reluPKhPKaPKiPhjjj(
	.param .u64 .ptr .align 1 _Z25affine_transform_sqr_reluPKhPKaPKiPhjjj_param_0,
	.param .u64 .ptr .align 1 _Z25affine_transform_sqr_reluPKhPKaPKiPhjjj_param_1,
	.param .u64 .ptr .align 1 _Z25affine_transform_sqr_reluPKhPKaPKiPhjjj_param_2,
	.param .u64 .ptr .align 1 _Z25affine_transform_sqr_reluPKhPKaPKiPhjjj_param_3,
	.param .u32 _Z25affine_transform_sqr_reluPKhPKaPKiPhjjj_param_4,
	.param .u32 _Z25affine_transform_sqr_reluPKhPKaPKiPhjjj_param_5,
	.param .u32 _Z25affine_transform_sqr_reluPKhPKaPKiPhjjj_param_6
)
{
	.reg .pred 	%p<13>;
	.reg .b16 	%rs<3>;
	.reg .b32 	%r<124>;
	.reg .b64 	%rd<60>;

	ld.param.u64 	%rd7, [_Z25affine_transform_sqr_reluPKhPKaPKiPhjjj_param_0];
	ld.param.u64 	%rd5, [_Z25affine_transform_sqr_reluPKhPKaPKiPhjjj_param_2];
	ld.param.u32 	%r29, [_Z25affine_transform_sqr_reluPKhPKaPKiPhjjj_param_4];
	ld.param.u32 	%r27, [_Z25affine_transform_sqr_reluPKhPKaPKiPhjjj_param_5];
	ld.param.u32 	%r28, [_Z25affine_transform_sqr_reluPKhPKaPKiPhjjj_param_6];
	cvta.to.global.u64 	%rd1, %rd7;
	mov.u32 	%r1, %ctaid.x;
	mov.u32 	%r2, %tid.x;
	setp.ge.u32 	%p1, %r1, %r29;
	setp.ge.u32 	%p2, %r2, %r28;
	or.pred  	%p3, %p1, %p2;
	@%p3 bra 	$L__BB4_14;
	cvta.to.global.u64 	%rd8, %rd5;
	mul.lo.s32 	%r30, %r27, %r1;
	cvt.u64.u32 	%rd2, %r30;
	mul.wide.u32 	%rd9, %r2, 4;
	add.s64 	%rd10, %rd8, %rd9;
	ld.global.u32 	%r123, [%rd10];
	setp.eq.s32 	%p4, %r27, 0;
	@%p4 bra 	$L__BB4_13;
	mul.lo.s32 	%r4, %r27, %r2;
	setp.lt.u32 	%p5, %r27, 8;
	mov.b32 	%r118, 0;
	@%p5 bra 	$L__BB4_5;
	mov.b32 	%r112, 0;
	and.b32  	%r118, %r27, -8;
$L__BB4_4:
	.pragma "nounroll";
	ld.param.u64 	%rd57, [_Z25affine_transform_sqr_reluPKhPKaPKiPhjjj_param_1];
	add.s32 	%r34, %r112, %r4;
	cvt.u64.u32 	%rd11, %r34;
	cvta.to.global.u64 	%rd12, %rd57;
	add.s64 	%rd13, %rd12, %rd11;
	cvt.u64.u32 	%rd14, %r112;
	add.s64 	%rd15, %rd14, %rd2;
	add.s64 	%rd16, %rd1, %rd15;
	add.s32 	%r35, %r34, 1;
	cvt.u64.u32 	%rd17, %r35;
	add.s64 	%rd18, %rd12, %rd17;
	add.s32 	%r36, %r34, 2;
	cvt.u64.u32 	%rd19, %r36;
	add.s64 	%rd20, %rd12, %rd19;
	add.s32 	%r37, %r34, 3;
	cvt.u64.u32 	%rd21, %r37;
	add.s64 	%rd22, %rd12, %rd21;
	add.s32 	%r38, %r34, 4;
	cvt.u64.u32 	%rd23, %r38;
	add.s64 	%rd24, %rd12, %rd23;
	add.s32 	%r39, %r34, 5;
	cvt.u64.u32 	%rd25, %r39;
	add.s64 	%rd26, %rd12, %rd25;
	add.s32 	%r40, %r34, 6;
	cvt.u64.u32 	%rd27, %r40;
	add.s64 	%rd28, %rd12, %rd27;
	add.s32 	%r41, %r34, 7;
	cvt.u64.u32 	%rd29, %r41;
	add.s64 	%rd30, %rd12, %rd29;
	ld.global.u8 	%r42, [%rd16+4];
	ld.global.u8 	%r43, [%rd16+5];
	prmt.b32 	%r44, %r43, %r42, 0x3340U;
	ld.global.u8 	%r45, [%rd16+6];
	ld.global.u8 	%r46, [%rd16+7];
	prmt.b32 	%r47, %r46, %r45, 0x3340U;
	prmt.b32 	%r48, %r47, %r44, 0x5410U;
	ld.global.u8 	%r49, [%rd24];
	ld.global.u8 	%r50, [%rd26];
	prmt.b32 	%r51, %r50, %r49, 0x3340U;
	ld.global.u8 	%r52, [%rd28];
	ld.global.u8 	%r53, [%rd30];
	prmt.b32 	%r54, %r53, %r52, 0x3340U;
	prmt.b32 	%r55, %r54, %r51, 0x5410U;
	dp4a.u32.s32 	%r56, %r48, %r55, %r123;
	ld.global.u8 	%r57, [%rd16];
	ld.global.u8 	%r58, [%rd16+1];
	prmt.b32 	%r59, %r58, %r57, 0x3340U;
	ld.global.u8 	%r60, [%rd16+2];
	ld.global.u8 	%r61, [%rd16+3];
	prmt.b32 	%r62, %r61, %r60, 0x3340U;
	prmt.b32 	%r63, %r62, %r59, 0x5410U;
	ld.global.u8 	%r64, [%rd13];
	ld.global.u8 	%r65, [%rd18];
	prmt.b32 	%r66, %r65, %r64, 0x3340U;
	ld.global.u8 	%r67, [%rd20];
	ld.global.u8 	%r68, [%rd22];
	prmt.b32 	%r69, %r68, %r67, 0x3340U;
	prmt.b32 	%r70, %r69, %r66, 0x5410U;
	dp4a.u32.s32 	%r123, %r63, %r70, %r56;
	add.s32 	%r112, %r112, 8;
	setp.ne.s32 	%p6, %r112, %r118;
	@%p6 bra 	$L__BB4_4;
$L__BB4_5:
	and.b32  	%r13, %r27, 7;
	setp.eq.s32 	%p7, %r13, 0;
	@%p7 bra 	$L__BB4_13;
	ld.param.u64 	%rd58, [_Z25affine_transform_sqr_reluPKhPKaPKiPhjjj_param_1];
	cvta.to.global.u64 	%rd3, %rd58;
	and.b32  	%r14, %r27, 3;
	setp.lt.u32 	%p8, %r13, 4;
	@%p8 bra 	$L__BB4_8;
	add.s32 	%r72, %r118, %r4;
	cvt.u64.u32 	%rd31, %r72;
	add.s64 	%rd32, %rd3, %rd31;
	cvt.u64.u32 	%rd33, %r118;
	add.s64 	%rd34, %rd33, %rd2;
	add.s64 	%rd35, %rd1, %rd34;
	add.s32 	%r73, %r72, 1;
	cvt.u64.u32 	%rd36, %r73;
	add.s64 	%rd37, %rd3, %rd36;
	add.s32 	%r74, %r72, 2;
	cvt.u64.u32 	%rd38, %r74;
	add.s64 	%rd39, %rd3, %rd38;
	add.s32 	%r75, %r72, 3;
	cvt.u64.u32 	%rd40, %r75;
	add.s64 	%rd41, %rd3, %rd40;
	ld.global.u8 	%r76, [%rd35];
	ld.global.u8 	%r77, [%rd35+1];
	prmt.b32 	%r78, %r77, %r76, 0x3340U;
	ld.global.u8 	%r79, [%rd35+2];
	ld.global.u8 	%r80, [%rd35+3];
	prmt.b32 	%r81, %r80, %r79, 0x3340U;
	prmt.b32 	%r82, %r81, %r78, 0x5410U;
	ld.global.u8 	%r83, [%rd32];
	ld.global.u8 	%r84, [%rd37];
	prmt.b32 	%r85, %r84, %r83, 0x3340U;
	ld.global.u8 	%r86, [%rd39];
	ld.global.u8 	%r87, [%rd41];
	prmt.b32 	%r88, %r87, %r86, 0x3340U;
	prmt.b32 	%r89, %r88, %r85, 0x5410U;
	dp4a.u32.s32 	%r123, %r82, %r89, %r123;
	add.s32 	%r118, %r118, 4;
$L__BB4_8:
	setp.eq.s32 	%p9, %r14, 0;
	@%p9 bra 	$L__BB4_13;
	setp.eq.s32 	%p10, %r14, 1;
	@%p10 bra 	$L__BB4_11;
	add.s32 	%r91, %r118, %r4;
	cvt.u64.u32 	%rd42, %r91;
	add.s64 	%rd43, %rd3, %rd42;
	cvt.u64.u32 	%rd44, %r118;
	add.s64 	%rd45, %rd44, %rd2;
	add.s64 	%rd46, %rd1, %rd45;
	ld.global.u8 	%rs1, [%rd46];
	add.s32 	%r92, %r91, 1;
	cvt.u64.u32 	%rd47, %r92;
	add.s64 	%rd48, %rd3, %rd47;
	ld.global.u8 	%rs2, [%rd46+1];
	mov.b32 	%r93, {%rs2, %rs1};
	ld.global.u8 	%r94, [%rd43];
	ld.global.u8 	%r95, [%rd48];
	prmt.b32 	%r96, %r95, %r94, 0x3340U;
	prmt.b32 	%r97, %r98, %r99, 0x3340U;
	prmt.b32 	%r100, %r96, %r97, 0x5410U;
	dp2a.lo.u32.s32 	%r123, %r93, %r100, %r123;
	add.s32 	%r118, %r118, 2;
$L__BB4_11:
	and.b32  	%r101, %r27, 1;
	setp.eq.b32 	%p11, %r101, 1;
	not.pred 	%p12, %p11;
	@%p12 bra 	$L__BB4_13;
	add.s32 	%r102, %r118, %r4;
	cvt.u64.u32 	%rd49, %r102;
	add.s64 	%rd50, %rd3, %rd49;
	ld.global.s8 	%r103, [%rd50];
	cvt.u64.u32 	%rd51, %r118;
	add.s64 	%rd52, %rd51, %rd2;
	add.s64 	%rd53, %rd1, %rd52;
	ld.global.u8 	%r104, [%rd53];
	mad.lo.s32 	%r123, %r104, %r103, %r123;
$L__BB4_13:
	ld.param.u64 	%rd59, [_Z25affine_transform_sqr_reluPKhPKaPKiPhjjj_param_3];
	shl.b32 	%r105, %r123, 10;
	shr.s32 	%r106, %r105, 16;
	min.s32 	%r107, %r106, 127;
	max.s32 	%r108, %r107, 0;
	mul.lo.s32 	%r109, %r108, %r108;
	shr.u32 	%r110, %r109, 7;
	mad.lo.s32 	%r111, %r28, %r1, %r2;
	cvt.u64.u32 	%rd54, %r111;
	cvta.to.global.u64 	%rd55, %rd59;
	add.s64 	%rd56, %rd55, %rd54;
	st.global.u8 	[%rd56], %r110;
$L__BB4_14:
	ret;

}
	// .globl	_Z12output_layerPKhPKaPKiPijj
.visible .entry _Z12output_layerPKhPKaPKiPijj(
	.param .u64 .ptr .align 1 _Z12output_layerPKhPKaPKiPijj_param_0,
	.param .u64 .ptr .align 1 _Z12output_layerPKhPKaPKiPijj_param_1,
	.param .u64 .ptr .align 1 _Z12output_layerPKhPKaPKiPijj_param_2,
	.param .u64 .ptr .align 1 _Z12output_layerPKhPKaPKiPijj_param_3,
	.param .u32 _Z12output_layerPKhPKaPKiPijj_param_4,
	.param .u32 _Z12output_layerPKhPKaPKiPijj_param_5
)
{
	.reg .pred 	%p<11>;
	.reg .b32 	%r<163>;
	.reg .b64 	%rd<39>;

	ld.param.u64 	%rd18, [_Z12output_layerPKhPKaPKiPijj_param_0];
	ld.param.u64 	%rd19, [_Z12output_layerPKhPKaPKiPijj_param_1];
	ld.param.u64 	%rd16, [_Z12output_layerPKhPKaPKiPijj_param_2];
	ld.param.u64 	%rd17, [_Z12output_layerPKhPKaPKiPijj_param_3];
	ld.param.u32 	%r32, [_Z12output_layerPKhPKaPKiPijj_param_4];
	ld.param.u32 	%r31, [_Z12output_layerPKhPKaPKiPijj_param_5];
	cvta.to.global.u64 	%rd1, %rd18;
	cvta.to.global.u64 	%rd2, %rd19;
	mov.u32 	%r33, %ctaid.x;
	mov.u32 	%r34, %ntid.x;
	mov.u32 	%r35, %tid.x;
	mad.lo.s32 	%r1, %r33, %r34, %r35;
	setp.ge.u32 	%p1, %r1, %r32;
	@%p1 bra 	$L__BB5_15;
	cvta.to.global.u64 	%rd20, %rd16;
	mul.lo.s32 	%r36, %r31, %r1;
	cvt.u64.u32 	%rd3, %r36;
	ld.global.u32 	%r162, [%rd20];
	setp.eq.s32 	%p2, %r31, 0;
	@%p2 bra 	$L__BB5_14;
	and.b32  	%r3, %r31, 15;
	setp.lt.u32 	%p3, %r31, 16;
	mov.b32 	%r155, 0;
	@%p3 bra 	$L__BB5_5;
	and.b32  	%r155, %r31, -16;
	neg.s32 	%r149, %r155;
	add.s64 	%rd36, %rd2, 7;
	add.s64 	%rd21, %rd3, %rd1;
	add.s64 	%rd35, %rd21, 7;
$L__BB5_4:
	.pragma "nounroll";
	ld.global.u8 	%r39, [%rd35+-4];
	ld.global.u8 	%r40, [%rd35+-5];
	prmt.b32 	%r41, %r40, %r39, 0x3340U;
	ld.global.u8 	%r42, [%rd35+-6];
	ld.global.u8 	%r43, [%rd35+-7];
	prmt.b32 	%r44, %r43, %r42, 0x3340U;
	prmt.b32 	%r45, %r44, %r41, 0x5410U;
	ld.global.u8 	%r46, [%rd36+-4];
	ld.global.u8 	%r47, [%rd36+-5];
	prmt.b32 	%r48, %r47, %r46, 0x3340U;
	ld.global.u8 	%r49, [%rd36+-6];
	ld.global.u8 	%r50, [%rd36+-7];
	prmt.b32 	%r51, %r50, %r49, 0x3340U;
	prmt.b32 	%r52, %r51, %r48, 0x5410U;
	dp4a.u32.s32 	%r53, %r45, %r52, %r162;
	ld.global.u8 	%r54, [%rd35];
	ld.global.u8 	%r55, [%rd35+-1];
	prmt.b32 	%r56, %r55, %r54, 0x3340U;
	ld.global.u8 	%r57, [%rd35+-2];
	ld.global.u8 	%r58, [%rd35+-3];
	prmt.b32 	%r59, %r58, %r57, 0x3340U;
	prmt.b32 	%r60, %r59, %r56, 0x5410U;
	ld.global.u8 	%r61, [%rd36];
	ld.global.u8 	%r62, [%rd36+-1];
	prmt.b32 	%r63, %r62, %r61, 0x3340U;
	ld.global.u8 	%r64, [%rd36+-2];
	ld.global.u8 	%r65, [%rd36+-3];
	prmt.b32 	%r66, %r65, %r64, 0x3340U;
	prmt.b32 	%r67, %r66, %r63, 0x5410U;
	dp4a.u32.s32 	%r68, %r60, %r67, %r53;
	ld.global.u8 	%r69, [%rd35+4];
	ld.global.u8 	%r70, [%rd35+3];
	prmt.b32 	%r71, %r70, %r69, 0x3340U;
	ld.global.u8 	%r72, [%rd35+2];
	ld.global.u8 	%r73, [%rd35+1];
	prmt.b32 	%r74, %r73, %r72, 0x3340U;
	prmt.b32 	%r75, %r74, %r71, 0x5410U;
	ld.global.u8 	%r76, [%rd36+4];
	ld.global.u8 	%r77, [%rd36+3];
	prmt.b32 	%r78, %r77, %r76, 0x3340U;
	ld.global.u8 	%r79, [%rd36+2];
	ld.global.u8 	%r80, [%rd36+1];
	prmt.b32 	%r81, %r80, %r79, 0x3340U;
	prmt.b32 	%r82, %r81, %r78, 0x5410U;
	dp4a.u32.s32 	%r83, %r75, %r82, %r68;
	ld.global.u8 	%r84, [%rd35+8];
	ld.global.u8 	%r85, [%rd35+7];
	prmt.b32 	%r86, %r85, %r84, 0x3340U;
	ld.global.u8 	%r87, [%rd35+6];
	ld.global.u8 	%r88, [%rd35+5];
	prmt.b32 	%r89, %r88, %r87, 0x3340U;
	prmt.b32 	%r90, %r89, %r86, 0x5410U;
	ld.global.u8 	%r91, [%rd36+8];
	ld.global.u8 	%r92, [%rd36+7];
	prmt.b32 	%r93, %r92, %r91, 0x3340U;
	ld.global.u8 	%r94, [%rd36+6];
	ld.global.u8 	%r95, [%rd36+5];
	prmt.b32 	%r96, %r95, %r94, 0x3340U;
	prmt.b32 	%r97, %r96, %r93, 0x5410U;
	dp4a.u32.s32 	%r162, %r90, %r97, %r83;
	add.s32 	%r149, %r149, 16;
	add.s64 	%rd36, %rd36, 16;
	add.s64 	%rd35, %rd35, 16;
	setp.ne.s32 	%p4, %r149, 0;
	@%p4 bra 	$L__BB5_4;
$L__BB5_5:
	setp.eq.s32 	%p5, %r3, 0;
	@%p5 bra 	$L__BB5_14;
	and.b32  	%r13, %r31, 7;
	setp.lt.u32 	%p6, %r3, 8;
	@%p6 bra 	$L__BB5_8;
	cvt.u64.u32 	%rd22, %r155;
	add.s64 	%rd23, %rd2, %rd22;
	add.s64 	%rd24, %rd22, %rd3;
	add.s64 	%rd25, %rd1, %rd24;
	ld.global.u8 	%r99, [%rd25+3];
	ld.global.u8 	%r100, [%rd25+2];
	prmt.b32 	%r101, %r100, %r99, 0x3340U;
	ld.global.u8 	%r102, [%rd25+1];
	ld.global.u8 	%r103, [%rd25];
	prmt.b32 	%r104, %r103, %r102, 0x3340U;
	prmt.b32 	%r105, %r104, %r101, 0x5410U;
	ld.global.u8 	%r106, [%rd23+3];
	ld.global.u8 	%r107, [%rd23+2];
	prmt.b32 	%r108, %r107, %r106, 0x3340U;
	ld.global.u8 	%r109, [%rd23+1];
	ld.global.u8 	%r110, [%rd23];
	prmt.b32 	%r111, %r110, %r109, 0x3340U;
	prmt.b32 	%r112, %r111, %r108, 0x5410U;
	dp4a.u32.s32 	%r113, %r105, %r112, %r162;
	ld.global.u8 	%r114, [%rd25+7];
	ld.global.u8 	%r115, [%rd25+6];
	prmt.b32 	%r116, %r115, %r114, 0x3340U;
	ld.global.u8 	%r117, [%rd25+5];
	ld.global.u8 	%r118, [%rd25+4];
	prmt.b32 	%r119, %r118, %r117, 0x3340U;
	prmt.b32 	%r120, %r119, %r116, 0x5410U;
	ld.global.u8 	%r121, [%rd23+7];
	ld.global.u8 	%r122, [%rd23+6];
	prmt.b32 	%r123, %r122, %r121, 0x3340U;
	ld.global.u8 	%r124, [%rd23+5];
	ld.global.u8 	%r125, [%rd23+4];
	prmt.b32 	%r126, %r125, %r124, 0x3340U;
	prmt.b32 	%r127, %r126, %r123, 0x5410U;
	dp4a.u32.s32 	%r162, %r120, %r127, %r113;
	add.s32 	%r155, %r155, 8;
$L__BB5_8:
	setp.eq.s32 	%p7, %r13, 0;
	@%p7 bra 	$L__BB5_14;
	and.b32  	%r19, %r31, 3;
	setp.lt.u32 	%p8, %r13, 4;
	@%p8 bra 	$L__BB5_11;
	cvt.u64.u32 	%rd26, %r155;
	add.s64 	%rd27, %rd2, %rd26;
	add.s64 	%rd28, %rd26, %rd3;
	add.s64 	%rd29, %rd1, %rd28;
	ld.global.u8 	%r129, [%rd29+3];
	ld.global.u8 	%r130, [%rd29+2];
	prmt.b32 	%r131, %r130, %r129, 0x3340U;
	ld.global.u8 	%r132, [%rd29+1];
	ld.global.u8 	%r133, [%rd29];
	prmt.b32 	%r134, %r133, %r132, 0x3340U;
	prmt.b32 	%r135, %r134, %r131, 0x5410U;
	ld.global.u8 	%r136, [%rd27+3];
	ld.global.u8 	%r137, [%rd27+2];
	prmt.b32 	%r138, %r137, %r136, 0x3340U;
	ld.global.u8 	%r139, [%rd27+1];
	ld.global.u8 	%r140, [%rd27];
	prmt.b32 	%r141, %r140, %r139, 0x3340U;
	prmt.b32 	%r142, %r141, %r138, 0x5410U;
	dp4a.u32.s32 	%r162, %r135, %r142, %r162;
	add.s32 	%r155, %r155, 4;
$L__BB5_11:
	setp.eq.s32 	%p9, %r19, 0;
	@%p9 bra 	$L__BB5_14;
	cvt.u64.u32 	%rd30, %r155;
	add.s64 	%rd31, %rd30, %rd3;
	add.s64 	%rd38, %rd1, %rd31;
	add.s64 	%rd37, %rd2, %rd30;
	neg.s32 	%r160, %r19;
$L__BB5_13:
	.pragma "nounroll";
	ld.global.s8 	%r143, [%rd37];
	ld.global.u8 	%r144, [%rd38];
	mad.lo.s32 	%r162, %r144, %r143, %r162;
	add.s64 	%rd38, %rd38, 1;
	add.s64 	%rd37, %rd37, 1;
	add.s32 	%r160, %r160, 1;
	setp.ne.s32 	%p10, %r160, 0;
	@%p10 bra 	$L__BB5_13;
$L__BB5_14:
	shr.s32 	%r145, %r162, 31;
	shr.u32 	%r146, %r145, 28;
	add.s32 	%r147, %r162, %r146;
	shr.s32 	%r148, %r147, 4;
	cvta.to.global.u64 	%rd32, %rd17;
	mul.wide.u32 	%rd33, %r1, 4;
	add.s64 	%rd34, %rd32, %rd33;
	st.global.u32 	[%rd34], %r148;
$L__BB5_15:
	ret;

}
	// .globl	_Z17nnue_forward_passPKiPKaS0_S2_S0_S2_S0_Pij
.visible .entry _Z17nnue_forward_passPKiPKaS0_S2_S0_S2_S0_Pij(
	.param .u64 .ptr .align 1 _Z17nnue_forward_passPKiPKaS0_S2_S0_S2_S0_Pij_param_0,
	.param .u64 .ptr .align 1 _Z17nnue_forward_passPKiPKaS0_S2_S0_S2_S0_Pij_param_1,
	.param .u64 .ptr .align 1 _Z17nnue_forward_passPKiPKaS0_S2_S0_S2_S0_Pij_param_2,
	.param .u64 .ptr .align 1 _Z17nnue_forward_passPKiPKaS0_S2_S0_S2_S0_Pij_param_3,
	.param .u64 .ptr .align 1 _Z17nnue_forward_passPKiPKaS0_S2_S0_S2_S0_Pij_param_4,
	.param .u64 .ptr .align 1 _Z17nnue_forward_passPKiPKaS0_S2_S0_S2_S0_Pij_param_5,
	.param .u64 .ptr .align 1 _Z17nnue_forward_passPKiPKaS0_S2_S0_S2_S0_Pij_param_6,
	.param .u64 .ptr .align 1 _Z17nnue_forward_passPKiPKaS0_S2_S0_S2_S0_Pij_param_7,
	.param .u32 _Z17nnue_forward_passPKiPKaS0_S2_S0_S2_S0_Pij_param_8
)
{
	.reg .pred 	%p<6>;
	.reg .b32 	%r<267>;
	.reg .b64 	%rd<37>;
	// demoted variable
	.shared .align 1 .b8 _ZZ17nnue_forward_passPKiPKaS0_S2_S0_S2_S0_PijE10fc0_output[15];
	// demoted variable
	.shared .align 1 .b8 _ZZ17nnue_forward_passPKiPKaS0_S2_S0_S2_S0_PijE10fc1_output[32];
	ld.param.u64 	%rd7, [_Z17nnue_forward_passPKiPKaS0_S2_S0_S2_S0_Pij_param_0];
	ld.param.u64 	%rd8, [_Z17nnue_forward_passPKiPKaS0_S2_S0_S2_S0_Pij_param_1];
	ld.param.u64 	%rd9, [_Z17nnue_forward_passPKiPKaS0_S2_S0_S2_S0_Pij_param_2];
	ld.param.u64 	%rd10, [_Z17nnue_forward_passPKiPKaS0_S2_S0_S2_S0_Pij_param_3];
	ld.param.u64 	%rd11, [_Z17nnue_forward_passPKiPKaS0_S2_S0_S2_S0_Pij_param_4];
	ld.param.u64 	%rd12, [_Z17nnue_forward_passPKiPKaS0_S2_S0_S2_S0_Pij_param_5];
	ld.param.u64 	%rd13, [_Z17nnue_forward_passPKiPKaS0_S2_S0_S2_S0_Pij_param_6];
	ld.param.u64 	%rd14, [_Z17nnue_forward_passPKiPKaS0_S2_S0_S2_S0_Pij_param_7];
	ld.param.u32 	%r8, [_Z17nnue_forward_passPKiPKaS0_S2_S0_S2_S0_Pij_param_8];
	mov.u32 	%r1, %ctaid.x;
	setp.ge.u32 	%p1, %r1, %r8;
	@%p1 bra 	$L__BB6_9;
	mov.u32 	%r2, %tid.x;
	setp.gt.u32 	%p2, %r2, 14;
	@%p2 bra 	$L__BB6_5;
	shl.b32 	%r10, %r1, 10;
	cvta.to.global.u64 	%rd15, %rd9;
	mul.wide.u32 	%rd16, %r2, 4;
	add.s64 	%rd17, %rd15, %rd16;
	ld.global.u32 	%r266, [%rd17];
	mul.wide.u32 	%rd18, %r10, 4;
	cvta.to.global.u64 	%rd19, %rd7;
	add.s64 	%rd20, %rd18, %rd19;
	add.s64 	%rd36, %rd20, 16;
	mul.wide.u32 	%rd21, %r2, 1024;
	cvta.to.global.u64 	%rd22, %rd8;
	add.s64 	%rd23, %rd21, %rd22;
	add.s64 	%rd35, %rd23, 3;
	mov.b32 	%r265, 0;
$L__BB6_3:
	ld.global.u32 	%r11, [%rd36+-16];
	shl.b32 	%r12, %r11, 10;
	shr.s32 	%r13, %r12, 16;
	min.s32 	%r14, %r13, 254;
	max.s32 	%r15, %r14, 0;
	ld.global.s8 	%r16, [%rd35+-3];
	mad.lo.s32 	%r17, %r15, %r16, %r266;
	ld.global.u32 	%r18, [%rd36+-12];
	shl.b32 	%r19, %r18, 10;
	shr.s32 	%r20, %r19, 16;
	min.s32 	%r21, %r20, 254;
	max.s32 	%r22, %r21, 0;
	ld.global.s8 	%r23, [%rd35+-2];
	mad.lo.s32 	%r24, %r22, %r23, %r17;
	ld.global.u32 	%r25, [%rd36+-8];
	shl.b32 	%r26, %r25, 10;
	shr.s32 	%r27, %r26, 16;
	min.s32 	%r28, %r27, 254;
	max.s32 	%r29, %r28, 0;
	ld.global.s8 	%r30, [%rd35+-1];
	mad.lo.s32 	%r31, %r29, %r30, %r24;
	ld.global.u32 	%r32, [%rd36+-4];
	shl.b32 	%r33, %r32, 10;
	shr.s32 	%r34, %r33, 16;
	min.s32 	%r35, %r34, 254;
	max.s32 	%r36, %r35, 0;
	ld.global.s8 	%r37, [%rd35];
	mad.lo.s32 	%r38, %r36, %r37, %r31;
	ld.global.u32 	%r39, [%rd36];
	shl.b32 	%r40, %r39, 10;
	shr.s32 	%r41, %r40, 16;
	min.s32 	%r42, %r41, 254;
	max.s32 	%r43, %r42, 0;
	ld.global.s8 	%r44, [%rd35+1];
	mad.lo.s32 	%r45, %r43, %r44, %r38;
	ld.global.u32 	%r46, [%rd36+4];
	shl.b32 	%r47, %r46, 10;
	shr.s32 	%r48, %r47, 16;
	min.s32 	%r49, %r48, 254;
	max.s32 	%r50, %r49, 0;
	ld.global.s8 	%r51, [%rd35+2];
	mad.lo.s32 	%r52, %r50, %r51, %r45;
	ld.global.u32 	%r53, [%rd36+8];
	shl.b32 	%r54, %r53, 10;
	shr.s32 	%r55, %r54, 16;
	min.s32 	%r56, %r55, 254;
	max.s32 	%r57, %r56, 0;
	ld.global.s8 	%r58, [%rd35+3];
	mad.lo.s32 	%r59, %r57, %r58, %r52;
	ld.global.u32 	%r60, [%rd36+12];
	shl.b32 	%r61, %r60, 10;
	shr.s32 	%r62, %r61, 16;
	min.s32 	%r63, %r62, 254;
	max.s32 	%r64, %r63, 0;
	ld.global.s8 	%r65, [%rd35+4];
	mad.lo.s32 	%r266, %r64, %r65, %r59;
	add.s32 	%r265, %r265, 32;
	add.s64 	%rd36, %rd36, 32;
	add.s64 	%rd35, %rd35, 8;
	setp.ne.s32 	%p3, %r265, 4096;
	@%p3 bra 	$L__BB6_3;
	shl.b32 	%r66, %r266, 10;
	shr.s32 	%r67, %r66, 16;
	min.s32 	%r68, %r67, 127;
	max.s32 	%r69, %r68, 0;
	mov.u32 	%r70, _ZZ17nnue_forward_passPKiPKaS0_S2_S0_S2_S0_PijE10fc0_output;
	add.s32 	%r71, %r70, %r2;
	st.shared.u8 	[%r71], %r69;
$L__BB6_5:
	bar.sync 	0;
	setp.gt.u32 	%p4, %r2, 31;
	@%p4 bra 	$L__BB6_7;
	cvta.to.global.u64 	%rd24, %rd11;
	mul.wide.u32 	%rd25, %r2, 4;
	add.s64 	%rd26, %rd24, %rd25;
	mul.lo.s32 	%r72, %r2, 15;
	ld.global.u32 	%r73, [%rd26];
	cvt.u64.u32 	%rd27, %r72;
	cvta.to.global.u64 	%rd28, %rd10;
	add.s64 	%rd29, %rd28, %rd27;
	ld.global.u8 	%r74, [%rd29+3];
	ld.global.u8 	%r75, [%rd29+2];
	prmt.b32 	%r76, %r75, %r74, 0x3340U;
	ld.global.u8 	%r77, [%rd29+1];
	ld.global.u8 	%r78, [%rd29];
	prmt.b32 	%r79, %r78, %r77, 0x3340U;
	prmt.b32 	%r80, %r79, %r76, 0x5410U;
	ld.shared.u8 	%r81, [_ZZ17nnue_forward_passPKiPKaS0_S2_S0_S2_S0_PijE10fc0_output+3];
	ld.shared.u8 	%r82, [_ZZ17nnue_forward_passPKiPKaS0_S2_S0_S2_S0_PijE10fc0_output+2];
	prmt.b32 	%r83, %r82, %r81, 0x3340U;
	ld.shared.u8 	%r84, [_ZZ17nnue_forward_passPKiPKaS0_S2_S0_S2_S0_PijE10fc0_output+1];
	ld.shared.u8 	%r85, [_ZZ17nnue_forward_passPKiPKaS0_S2_S0_S2_S0_PijE10fc0_output];
	prmt.b32 	%r86, %r85, %r84, 0x3340U;
	prmt.b32 	%r87, %r86, %r83, 0x5410U;
	dp4a.s32.u32 	%r88, %r80, %r87, %r73;
	ld.global.u8 	%r89, [%rd29+7];
	ld.global.u8 	%r90, [%rd29+6];
	prmt.b32 	%r91, %r90, %r89, 0x3340U;
	ld.global.u8 	%r92, [%rd29+5];
	ld.global.u8 	%r93, [%rd29+4];
	prmt.b32 	%r94, %r93, %r92, 0x3340U;
	prmt.b32 	%r95, %r94, %r91, 0x5410U;
	ld.shared.u8 	%r96, [_ZZ17nnue_forward_passPKiPKaS0_S2_S0_S2_S0_PijE10fc0_output+7];
	ld.shared.u8 	%r97, [_ZZ17nnue_forward_passPKiPKaS0_S2_S0_S2_S0_PijE10fc0_output+6];
	prmt.b32 	%r98, %r97, %r96, 0x3340U;
	ld.shared.u8 	%r99, [_ZZ17nnue_forward_passPKiPKaS0_S2_S0_S2_S0_PijE10fc0_output+5];
	ld.shared.u8 	%r100, [_ZZ17nnue_forward_passPKiPKaS0_S2_S0_S2_S0_PijE10fc0_output+4];
	prmt.b32 	%r101, %r100, %r99, 0x3340U;
	prmt.b32 	%r102, %r101, %r98, 0x5410U;
	dp4a.s32.u32 	%r103, %r95, %r102, %r88;
	ld.global.u8 	%r104, [%rd29+11];
	ld.global.u8 	%r105, [%rd29+10];
	prmt.b32 	%r106, %r105, %r104, 0x3340U;
	ld.global.u8 	%r107, [%rd29+9];
	ld.global.u8 	%r108, [%rd29+8];
	prmt.b32 	%r109, %r108, %r107, 0x3340U;
	prmt.b32 	%r110, %r109, %r106, 0x5410U;
	ld.shared.u8 	%r111, [_ZZ17nnue_forward_passPKiPKaS0_S2_S0_S2_S0_PijE10fc0_output+11];
	ld.shared.u8 	%r112, [_ZZ17nnue_forward_passPKiPKaS0_S2_S0_S2_S0_PijE10fc0_output+10];
	prmt.b32 	%r113, %r112, %r111, 0x3340U;
	ld.shared.u8 	%r114, [_ZZ17nnue_forward_passPKiPKaS0_S2_S0_S2_S0_PijE10fc0_output+9];
	ld.shared.u8 	%r115, [_ZZ17nnue_forward_passPKiPKaS0_S2_S0_S2_S0_PijE10fc0_output+8];
	prmt.b32 	%r116, %r115, %r114, 0x3340U;
	prmt.b32 	%r117, %r116, %r113, 0x5410U;
	dp4a.s32.u32 	%r118, %r110, %r117, %r103;
	ld.global.u8 	%r119, [%rd29+13];
	ld.global.u8 	%r120, [%rd29+12];
	prmt.b32 	%r121, %r120, %r119, 0x3340U;
	ld.global.u8 	%r122, [%rd29+14];
	prmt.b32 	%r123, %r122, 0, 0x3340U;
	prmt.b32 	%r124, %r121, %r123, 0x5410U;
	ld.shared.u8 	%r125, [_ZZ17nnue_forward_passPKiPKaS0_S2_S0_S2_S0_PijE10fc0_output+13];
	ld.shared.u8 	%r126, [_ZZ17nnue_forward_passPKiPKaS0_S2_S0_S2_S0_PijE10fc0_output+12];
	prmt.b32 	%r127, %r126, %r125, 0x3340U;
	ld.shared.u8 	%r128, [_ZZ17nnue_forward_passPKiPKaS0_S2_S0_S2_S0_PijE10fc0_output+14];
	prmt.b32 	%r129, %r128, 0, 0x3340U;
	prmt.b32 	%r130, %r127, %r129, 0x5410U;
	dp4a.s32.u32 	%r131, %r124, %r130, %r118;
	shl.b32 	%r132, %r131, 10;
	shr.s32 	%r133, %r132, 16;
	min.s32 	%r134, %r133, 127;
	max.s32 	%r135, %r134, 0;
	mul.lo.s32 	%r136, %r135, %r135;
	shr.u32 	%r137, %r136, 7;
	mov.u32 	%r138, _ZZ17nnue_forward_passPKiPKaS0_S2_S0_S2_S0_PijE10fc1_output;
	add.s32 	%r139, %r138, %r2;
	st.shared.u8 	[%r139], %r137;
$L__BB6_7:
	bar.sync 	0;
	setp.ne.s32 	%p5, %r2, 0;
	@%p5 bra 	$L__BB6_9;
	cvta.to.global.u64 	%rd30, %rd12;
	cvta.to.global.u64 	%rd31, %rd13;
	ld.global.u32 	%r140, [%rd31];
	ld.global.u8 	%r141, [%rd30+3];
	ld.global.u8 	%r142, [%rd30+2];
	prmt.b32 	%r143, %r142, %r141, 0x3340U;
	ld.global.u8 	%r144, [%rd30+1];
	ld.global.u8 	%r145, [%rd30];
	prmt.b32 	%r146, %r145, %r144, 0x3340U;
	prmt.b32 	%r147, %r146, %r143, 0x5410U;
	ld.shared.u8 	%r148, [_ZZ17nnue_forward_passPKiPKaS0_S2_S0_S2_S0_PijE10fc1_output+3];
	ld.shared.u8 	%r149, [_ZZ17nnue_forward_passPKiPKaS0_S2_S0_S2_S0_PijE10fc1_output+2];
	prmt.b32 	%r150, %r149, %r148, 0x3340U;
	ld.shared.u8 	%r151, [_ZZ17nnue_forward_passPKiPKaS0_S2_S0_S2_S0_PijE10fc1_output+1];
	ld.shared.u8 	%r152, [_ZZ17nnue_forward_passPKiPKaS0_S2_S0_S2_S0_PijE10fc1_output];
	prmt.b32 	%r153, %r152, %r151, 0x3340U;
	prmt.b32 	%r154, %r153, %r150, 0x5410U;
	dp4a.s32.u32 	%r155, %r147, %r154, %r140;
	ld.global.u8 	%r156, [%rd30+7];
	ld.global.u8 	%r157, [%rd30+6];
	prmt.b32 	%r158, %r157, %r156, 0x3340U;
	ld.global.u8 	%r159, [%rd30+5];
	ld.global.u8 	%r160, [%rd30+4];
	prmt.b32 	%r161, %r160, %r159, 0x3340U;
	prmt.b32 	%r162, %r161, %r158, 0x5410U;
	ld.shared.u8 	%r163, [_ZZ17nnue_forward_passPKiPKaS0_S2_S0_S2_S0_PijE10fc1_output+7];
	ld.shared.u8 	%r164, [_ZZ17nnue_forward_passPKiPKaS0_S2_S0_S2_S0_PijE10fc1_output+6];
	prmt.b32 	%r165, %r164, %r163, 0x3340U;
	ld.shared.u8 	%r166, [_ZZ17nnue_forward_passPKiPKaS0_S2_S0_S2_S0_PijE10fc1_output+5];
	ld.shared.u8 	%r167, [_ZZ17nnue_forward_passPKiPKaS0_S2_S0_S2_S0_PijE10fc1_output+4];
	prmt.b32 	%r168, %r167, %r166, 0x3340U;
	prmt.b32 	%r169, %r168, %r165, 0x5410U;
	dp4a.s32.u32 	%r170, %r162, %r169, %r155;
	ld.global.u8 	%r171, [%rd30+11];
	ld.global.u8 	%r172, [%rd30+10];
	prmt.b32 	%r173, %r172, %r171, 0x3340U;
	ld.global.u8 	%r174, [%rd30+9];
	ld.global.u8 	%r175, [%rd30+8];
	prmt.b32 	%r176, %r175, %r174, 0x3340U;
	prmt.b32 	%r177, %r176, %r173, 0x5410U;
	ld.shared.u8 	%r178, [_ZZ17nnue_forward_passPKiPKaS0_S2_S0_S2_S0_PijE10fc1_output+11];
	ld.shared.u8 	%r179, [_ZZ17nnue_forward_passPKiPKaS0_S2_S0_S2_S0_PijE10fc1_output+10];
	prmt.b32 	%r180, %r179, %r178, 0x3340U;
	ld.shared.u8 	%r181, [_ZZ17nnue_forward_passPKiPKaS0_S2_S0_S2_S0_PijE10fc1_output+9];
	ld.shared.u8 	%r182, [_ZZ17nnue_forward_passPKiPKaS0_S2_S0_S2_S0_PijE10fc1_output+8];
	prmt.b32 	%r183, %r182, %r181, 0x3340U;
	prmt.b32 	%r184, %r183, %r180, 0x5410U;
	dp4a.s32.u32 	%r185, %r177, %r184, %r170;
	ld.global.u8 	%r186, [%rd30+15];
	ld.global.u8 	%r187, [%rd30+14];
	prmt.b32 	%r188, %r187, %r186, 0x3340U;
	ld.global.u8 	%r189, [%rd30+13];
	ld.global.u8 	%r190, [%rd30+12];
	prmt.b32 	%r191, %r190, %r189, 0x3340U;
	prmt.b32 	%r192, %r191, %r188, 0x5410U;
	ld.shared.u8 	%r193, [_ZZ17nnue_forward_passPKiPKaS0_S2_S0_S2_S0_PijE10fc1_output+15];
	ld.shared.u8 	%r194, [_ZZ17nnue_forward_passPKiPKaS0_S2_S0_S2_S0_PijE10fc1_output+14];
	prmt.b32 	%r195, %r194, %r193, 0x3340U;
	ld.shared.u8 	%r196, [_ZZ17nnue_forward_passPKiPKaS0_S2_S0_S2_S0_PijE10fc1_output+13];
	ld.shared.u8 	%r197, [_ZZ17nnue_forward_passPKiPKaS0_S2_S0_S2_S0_PijE10fc1_output+12];
	prmt.b32 	%r198, %r197, %r196, 0x3340U;
	prmt.b32 	%r199, %r198, %r195, 0x5410U;
	dp4a.s32.u32 	%r200, %r192, %r199, %r185;
	ld.global.u8 	%r201, [%rd30+19];
	ld.global.u8 	%r202, [%rd30+18];
	prmt.b32 	%r203, %r202, %r201, 0x3340U;
	ld.global.u8 	%r204, [%rd30+17];
	ld.global.u8 	%r205, [%rd30+16];
	prmt.b32 	%r206, %r205, %r204, 0x3340U;
	prmt.b32 	%r207, %r206, %r203, 0x5410U;
	ld.shared.u8 	%r208, [_ZZ17nnue_forward_passPKiPKaS0_S2_S0_S2_S0_PijE10fc1_output+19];
	ld.shared.u8 	%r209, [_ZZ17nnue_forward_passPKiPKaS0_S2_S0_S2_S0_PijE10fc1_output+18];
	prmt.b32 	%r210, %r209, %r208, 0x3340U;
	ld.shared.u8 	%r211, [_ZZ17nnue_forward_passPKiPKaS0_S2_S0_S2_S0_PijE10fc1_output+17];
	ld.shared.u8 	%r212, [_ZZ17nnue_forward_passPKiPKaS0_S2_S0_S2_S0_PijE10fc1_output+16];
	prmt.b32 	%r213, %r212, %r211, 0x3340U;
	prmt.b32 	%r214, %r213, %r210, 0x5410U;
	dp4a.s32.u32 	%r215, %r207, %r214, %r200;
	ld.global.u8 	%r216, [%rd30+23];
	ld.global.u8 	%r217, [%rd30+22];
	prmt.b32 	%r218, %r217, %r216, 0x3340U;
	ld.global.u8 	%r219, [%rd30+21];
	ld.global.u8 	%r220, [%rd30+20];
	prmt.b32 	%r221, %r220, %r219, 0x3340U;
	prmt.b32 	%r222, %r221, %r218, 0x5410U;
	ld.shared.u8 	%r223, [_ZZ17nnue_forward_passPKiPKaS0_S2_S0_S2_S0_PijE10fc1_output+23];
	ld.shared.u8 	%r224, [_ZZ17nnue_forward_passPKiPKaS0_S2_S0_S2_S0_PijE10fc1_output+22];
	prmt.b32 	%r225, %r224, %r223, 0x3340U;
	ld.shared.u8 	%r226, [_ZZ17nnue_forward_passPKiPKaS0_S2_S0_S2_S0_PijE10fc1_output+21];
	ld.shared.u8 	%r227, [_ZZ17nnue_forward_passPKiPKaS0_S2_S0_S2_S0_PijE10fc1_output+20];
	prmt.b32 	%r228, %r227, %r226, 0x3340U;
	prmt.b32 	%r229, %r228, %r225, 0x5410U;
	dp4a.s32.u32 	%r230, %r222, %r229, %r215;
	ld.global.u8 	%r231, [%rd30+27];
	ld.global.u8 	%r232, [%rd30+26];
	prmt.b32 	%r233, %r232, %r231, 0x3340U;
	ld.global.u8 	%r234, [%rd30+25];
	ld.global.u8 	%r235, [%rd30+24];
	prmt.b32 	%r236, %r235, %r234, 0x3340U;
	prmt.b32 	%r237, %r236, %r233, 0x5410U;
	ld.shared.u8 	%r238, [_ZZ17nnue_forward_passPKiPKaS0_S2_S0_S2_S0_PijE10fc1_output+27];
	ld.shared.u8 	%r239, [_ZZ17nnue_forward_passPKiPKaS0_S2_S0_S2_S0_PijE10fc1_output+26];
	prmt.b32 	%r240, %r239, %r238, 0x3340U;
	ld.shared.u8 	%r241, [_ZZ17nnue_forward_passPKiPKaS0_S2_S0_S2_S0_PijE10fc1_output+25];
	ld.shared.u8 	%r242, [_ZZ17nnue_forward_passPKiPKaS0_S2_S0_S2_S0_PijE10fc1_output+24];
	prmt.b32 	%r243, %r242, %r241, 0x3340U;
	prmt.b32 	%r244, %r243, %r240, 0x5410U;
	dp4a.s32.u32 	%r245, %r237, %r244, %r230;
	ld.global.u8 	%r246, [%rd30+31];
	ld.global.u8 	%r247, [%rd30+30];
	prmt.b32 	%r248, %r247, %r246, 0x3340U;
	ld.global.u8 	%r249, [%rd30+29];
	ld.global.u8 	%r250, [%rd30+28];
	prmt.b32 	%r251, %r250, %r249, 0x3340U;
	prmt.b32 	%r252, %r251, %r248, 0x5410U;
	ld.shared.u8 	%r253, [_ZZ17nnue_forward_passPKiPKaS0_S2_S0_S2_S0_PijE10fc1_output+31];
	ld.shared.u8 	%r254, [_ZZ17nnue_forward_passPKiPKaS0_S2_S0_S2_S0_PijE10fc1_output+30];
	prmt.b32 	%r255, %r254, %r253, 0x3340U;
	ld.shared.u8 	%r256, [_ZZ17nnue_forward_passPKiPKaS0_S2_S0_S2_S0_PijE10fc1_output+29];
	ld.shared.u8 	%r257, [_ZZ17nnue_forward_passPKiPKaS0_S2_S0_S2_S0_PijE10fc1_output+28];
	prmt.b32 	%r258, %r257, %r256, 0x3340U;
	prmt.b32 	%r259, %r258, %r255, 0x5410U;
	dp4a.s32.u32 	%r260, %r252, %r259, %r245;
	shr.s32 	%r261, %r260, 31;
	shr.u32 	%r262, %r261, 28;
	add.s32 	%r263, %r260, %r262;
	shr.s32 	%r264, %r263, 4;
	cvta.to.global.u64 	%rd32, %rd14;
	mul.wide.u32 	%rd33, %r1, 4;
	add.s64 	%rd34, %rd32, %rd33;
	st.global.u32 	[%rd34], %r264;
$L__BB6_9:
	ret;

}
	// .globl	_Z10vector_addPKfS0_Pfj
.visible .entry _Z10vector_addPKfS0_Pfj(
	.param .u64 .ptr .align 1 _Z10vector_addPKfS0_Pfj_param_0,
	.param .u64 .ptr .align 1 _Z10vector_addPKfS0_Pfj_param_1,
	.param .u64 .ptr .align 1 _Z10vector_addPKfS0_Pfj_param_2,
	.param .u32 _Z10vector_addPKfS0_Pfj_param_3
)
{
	.reg .pred 	%p<2>;
	.reg .b32 	%r<6>;
	.reg .b32 	%f<4>;
	.reg .b64 	%rd<11>;

	ld.param.u64 	%rd1, [_Z10vector_addPKfS0_Pfj_param_0];
	ld.param.u64 	%rd2, [_Z10vector_addPKfS0_Pfj_param_1];
	ld.param.u64 	%rd3, [_Z10vector_addPKfS0_Pfj_param_2];
	ld.param.u32 	%r2, [_Z10vector_addPKfS0_Pfj_param_3];
	mov.u32 	%r3, %ctaid.x;
	mov.u32 	%r4, %ntid.x;
	mov.u32 	%r5, %tid.x;
	mad.lo.s32 	%r1, %r3, %r4, %r5;
	setp.ge.u32 	%p1, %r1, %r2;
	@%p1 bra 	$L__BB7_2;
	cvta.to.global.u64 	%rd4, %rd1;
	cvta.to.global.u64 	%rd5, %rd2;
	cvta.to.global.u64 	%rd6, %rd3;
	mul.wide.u32 	%rd7, %r1, 4;
	add.s64 	%rd8, %rd4, %rd7;
	ld.global.f32 	%f1, [%rd8];
	add.s64 	%rd9, %rd5, %rd7;
	ld.global.f32 	%f2, [%rd9];
	add.f32 	%f3, %f1, %f2;
	add.s64 	%rd10, %rd6, %rd7;
	st.global.f32 	[%rd10], %f3;
$L__BB7_2:
	ret;

}
	// .globl	_Z8mem_copyPKvPvj
.visible .entry _Z8mem_copyPKvPvj(
	.param .u64 .ptr .align 1 _Z8mem_copyPKvPvj_param_0,
	.param .u64 .ptr .align 1 _Z8mem_copyPKvPvj_param_1,
	.param .u32 _Z8mem_copyPKvPvj_param_2
)
{
	.reg .pred 	%p<2>;
	.reg .b16 	%rs<2>;
	.reg .b32 	%r<6>;
	.reg .b64 	%rd<8>;

	ld.param.u64 	%rd1, [_Z8mem_copyPKvPvj_param_0];
	ld.param.u64 	%rd2, [_Z8mem_copyPKvPvj_param_1];
	ld.param.u32 	%r2, [_Z8mem_copyPKvPvj_param_2];
	mov.u32 	%r3, %ctaid.x;
	mov.u32 	%r4, %ntid.x;
	mov.u32 	%r5, %tid.x;
	mad.lo.s32 	%r1, %r3, %r4, %r5;
	setp.ge.u32 	%p1, %r1, %r2;
	@%p1 bra 	$L__BB8_2;
	cvta.to.global.u64 	%rd3, %rd1;
	cvta.to.global.u64 	%rd4, %rd2;
	cvt.u64.u32 	%rd5, %r1;
	add.s64 	%rd6, %rd3, %rd5;
	ld.global.u8 	%rs1, [%rd6];
	add.s64 	%rd7, %rd4, %rd5;
	st.global.u8 	[%rd7], %rs1;
$L__BB8_2:
	ret;

}


// ===== COMPILED SASS (sm_100) =====

	.target	sm_100

	.elftype	@"ET_EXEC"


//--------------------- .note.nv.tkinfo           --------------------------
	.section	.note.nv.tkinfo,"",@"SHT_NOTE"
	.sectionflags	@"SHF_NOTE_NV_TKINFO"
	.tkinfo
        /*0018*/ 	.word	0x00000002
        /*0030*/ 	.string	""
        /*0030*/ 	.string	"ptxas"
        /*0030*/ 	.string	"Cuda compilation tools, release 13.0, V13.0.88"
        /*0030*/ 	.string	"Build cuda_13.0.r13.0/compiler.36424714_0"
        /*0030*/ 	.string	"-arch sm_100 -m 64 "



//--------------------- .note.nv.cuinfo           --------------------------
	.section	.note.nv.cuinfo,"",@"SHT_NOTE"
	.sectionflags	@"SHF_NOTE_NV_CUINFO"
        /*0018*/ 	.short	0x0002
        /*001a*/ 	.short	0x0064
        /*001c*/ 	.short	0x0082
	.zero		2


//--------------------- .nv.info                  --------------------------
	.section	.nv.info,"",@"SHT_CUDA_INFO"
	.align	4


	//----- nvinfo : EIATTR_REGCOUNT
	.align		4
        /*0000*/ 	.byte	0x04, 0x2f
        /*0002*/ 	.short	(.L_1 - .L_0)
	.align		4
.L_0:
        /*0004*/ 	.word	index@(_Z23extract_halfka_featuresPK11GPUPositionPiPjj)
        /*0008*/ 	.word	0x00000014


	//----- nvinfo : EIATTR_FRAME_SIZE
	.align		4
.L_1:
        /*000c*/ 	.byte	0x04, 0x11
        /*000e*/ 	.short	(.L_3 - .L_2)
	.align		4
.L_2:
        /*0010*/ 	.word	index@(_Z23extract_halfka_featuresPK11GPUPositionPiPjj)
        /*0014*/ 	.word	0x00000000


	//----- nvinfo : EIATTR_REGCOUNT
	.align		4
.L_3:
        /*0018*/ 	.byte	0x04, 0x2f
        /*001a*/ 	.short	(.L_5 - .L_4)
	.align		4
.L_4:
        /*001c*/ 	.word	index@(_Z19feature_transformerPKiPKjPKsS0_Pijj)
        /*0020*/ 	.word	0x00000020


	//----- nvinfo : EIATTR_FRAME_SIZE
	.align		4
.L_5:
        /*0024*/ 	.byte	0x04, 0x11
        /*0026*/ 	.short	(.L_7 - .L_6)
	.align		4
.L_6:
        /*0028*/ 	.word	index@(_Z19feature_transformerPKiPKjPKsS0_Pijj)
        /*002c*/ 	.word	0x00000000


	//----- nvinfo : EIATTR_REGCOUNT
	.align		4
.L_7:
        /*0030*/ 	.byte	0x04, 0x2f
        /*0032*/ 	.short	(.L_9 - .L_8)
	.align		4
.L_8:
        /*0034*/ 	.word	index@(_Z18incremental_updatePK13FeatureUpdatePKsPijj)
        /*0038*/ 	.word	0x00000020


	//----- nvinfo : EIATTR_FRAME_SIZE
	.align		4
.L_9:
        /*003c*/ 	.byte	0x04, 0x11
        /*003e*/ 	.short	(.L_11 - .L_10)
	.align		4
.L_10:
        /*0040*/ 	.word	index@(_Z18incremental_updatePK13FeatureUpdatePKsPijj)
        /*0044*/ 	.word	0x00000000


	//----- nvinfo : EIATTR_REGCOUNT
	.align		4
.L_11:
        /*0048*/ 	.byte	0x04, 0x2f
        /*004a*/ 	.short	(.L_13 - .L_12)
	.align		4
.L_12:
        /*004c*/ 	.word	index@(_Z21affine_transform_reluPKhPKaPKiPhjjj)
        /*0050*/ 	.word	0x0000001e


	//----- nvinfo : EIATTR_FRAME_SIZE
	.align		4
.L_13:
        /*0054*/ 	.byte	0x04, 0x11
        /*0056*/ 	.short	(.L_15 - .L_14)
	.align		4
.L_14:
        /*0058*/ 	.word	index@(_Z21affine_transform_reluPKhPKaPKiPhjjj)
        /*005c*/ 	.word	0x00000000


	//----- nvinfo : EIATTR_REGCOUNT
	.align		4
.L_15:
        /*0060*/ 	.byte	0x04, 0x2f
        /*0062*/ 	.short	(.L_17 - .L_16)
	.align		4
.L_16:
        /*0064*/ 	.word	index@(_Z25affine_transform_sqr_reluPKhPKaPKiPhjjj)
        /*0068*/ 	.word	0x0000001e


	//----- nvinfo : EIATTR_FRAME_SIZE
	.align		4
.L_17:
        /*006c*/ 	.byte	0x04, 0x11
        /*006e*/ 	.short	(.L_19 - .L_18)
	.align		4
.L_18:
        /*0070*/ 	.word	index@(_Z25affine_transform_sqr_reluPKhPKaPKiPhjjj)
        /*0074*/ 	.word	0x00000000


	//----- nvinfo : EIATTR_REGCOUNT
	.align		4
.L_19:
        /*0078*/ 	.byte	0x04, 0x2f
        /*007a*/ 	.short	(.L_21 - .L_20)
	.align		4
.L_20:
        /*007c*/ 	.word	index@(_Z12output_layerPKhPKaPKiPijj)
        /*0080*/ 	.word	0x0000001e


	//----- nvinfo : EIATTR_FRAME_SIZE
	.align		4
.L_21:
        /*0084*/ 	.byte	0x04, 0x11
        /*0086*/ 	.short	(.L_23 - .L_22)
	.align		4
.L_22:
        /*0088*/ 	.word	index@(_Z12output_layerPKhPKaPKiPijj)
        /*008c*/ 	.word	0x00000000


	//----- nvinfo : EIATTR_REGCOUNT
	.align		4
.L_23:
        /*0090*/ 	.byte	0x04, 0x2f
        /*0092*/ 	.short	(.L_25 - .L_24)
	.align		4
.L_24:
        /*0094*/ 	.word	index@(_Z17nnue_forward_passPKiPKaS0_S2_S0_S2_S0_Pij)
        /*0098*/ 	.word	0x0000001f


	//----- nvinfo : EIATTR_FRAME_SIZE
	.align		4
.L_25:
        /*009c*/ 	.byte	0x04, 0x11
        /*009e*/ 	.short	(.L_27 - .L_26)
	.align		4
.L_26:
        /*00a0*/ 	.word	index@(_Z17nnue_forward_passPKiPKaS0_S2_S0_S2_S0_Pij)
        /*00a4*/ 	.word	0x00000000


	//----- nvinfo : EIATTR_REGCOUNT
	.align		4
.L_27:
        /*00a8*/ 	.byte	0x04, 0x2f
        /*00aa*/ 	.short	(.L_29 - .L_28)
	.align		4
.L_28:
        /*00ac*/ 	.word	index@(_Z10vector_addPKfS0_Pfj)
        /*00b0*/ 	.word	0x0000000c


	//----- nvinfo : EIATTR_FRAME_SIZE
	.align		4
.L_29:
        /*00b4*/ 	.byte	0x04, 0x11
        /*00b6*/ 	.short	(.L_31 - .L_30)
	.align		4
.L_30:
        /*00b8*/ 	.word	index@(_Z10vector_addPKfS0_Pfj)
        /*00bc*/ 	.word	0x00000000


	//----- nvinfo : EIATTR_REGCOUNT
	.align		4
.L_31:
        /*00c0*/ 	.byte	0x04, 0x2f
        /*00c2*/ 	.short	(.L_33 - .L_32)
	.align		4
.L_32:
        /*00c4*/ 	.word	index@(_Z8mem_copyPKvPvj)
        /*00c8*/ 	.word	0x00000008


	//----- nvinfo : EIATTR_FRAME_SIZE
	.align		4
.L_33:
        /*00cc*/ 	.byte	0x04, 0x11
        /*00ce*/ 	.short	(.L_35 - .L_34)
	.align		4
.L_34:
        /*00d0*/ 	.word	index@(_Z8mem_copyPKvPvj)
        /*00d4*/ 	.word	0x00000000


	//----- nvinfo : EIATTR_MIN_STACK_SIZE
	.align		4
.L_35:
        /*00d8*/ 	.byte	0x04, 0x12
        /*00da*/ 	.short	(.L_37 - .L_36)
	.align		4
.L_36:
        /*00dc*/ 	.word	index@(_Z8mem_copyPKvPvj)
        /*00e0*/ 	.word	0x00000000


	//----- nvinfo : EIATTR_MIN_STACK_SIZE
	.align		4
.L_37:
        /*00e4*/ 	.byte	0x04, 0x12
        /*00e6*/ 	.short	(.L_39 - .L_38)
	.align		4
.L_38:
        /*00e8*/ 	.word	index@(_Z10vector_addPKfS0_Pfj)
        /*00ec*/ 	.word	0x00000000


	//----- nvinfo : EIATTR_MIN_STACK_SIZE
	.align		4
.L_39:
        /*00f0*/ 	.byte	0x04, 0x12
        /*00f2*/ 	.short	(.L_41 - .L_40)
	.align		4
.L_40:
        /*00f4*/ 	.word	index@(_Z17nnue_forward_passPKiPKaS0_S2_S0_S2_S0_Pij)
        /*00f8*/ 	.word	0x00000000


	//----- nvinfo : EIATTR_MIN_STACK_SIZE
	.align		4
.L_41:
        /*00fc*/ 	.byte	0x04, 0x12
        /*00fe*/ 	.short	(.L_43 - .L_42)
	.align		4
.L_42:
        /*0100*/ 	.word	index@(_Z12output_layerPKhPKaPKiPijj)
        /*0104*/ 	.word	0x00000000


	//----- nvinfo : EIATTR_MIN_STACK_SIZE
	.align		4
.L_43:
        /*0108*/ 	.byte	0x04, 0x12
        /*010a*/ 	.short	(.L_45 - .L_44)
	.align		4
.L_44:
        /*010c*/ 	.word	index@(_Z25affine_transform_sqr_reluPKhPKaPKiPhjjj)
        /*0110*/ 	.word	0x00000000


	//----- nvinfo : EIATTR_MIN_STACK_SIZE
	.align		4
.L_45:
        /*0114*/ 	.byte	0x04, 0x12
        /*0116*/ 	.short	(.L_47 - .L_46)
	.align		4
.L_46:
        /*0118*/ 	.word	index@(_Z21affine_transform_reluPKhPKaPKiPhjjj)
        /*011c*/ 	.word	0x00000000


	//----- nvinfo : EIATTR_MIN_STACK_SIZE
	.align		4
.L_47:
        /*0120*/ 	.byte	0x04, 0x12
        /*0122*/ 	.short	(.L_49 - .L_48)
	.align		4
.L_48:
        /*0124*/ 	.word	index@(_Z18incremental_updatePK13FeatureUpdatePKsPijj)
        /*0128*/ 	.word	0x00000000


	//----- nvinfo : EIATTR_MIN_STACK_SIZE
	.align		4
.L_49:
        /*012c*/ 	.byte	0x04, 0x12
        /*012e*/ 	.short	(.L_51 - .L_50)
	.align		4
.L_50:
        /*0130*/ 	.word	index@(_Z19feature_transformerPKiPKjPKsS0_Pijj)
        /*0134*/ 	.word	0x00000000


	//----- nvinfo : EIATTR_MIN_STACK_SIZE
	.align		4
.L_51:
        /*0138*/ 	.byte	0x04, 0x12
        /*013a*/ 	.short	(.L_53 - .L_52)
	.align		4
.L_52:
        /*013c*/ 	.word	index@(_Z23extract_halfka_featuresPK11GPUPositionPiPjj)
        /*0140*/ 	.word	0x00000000
.L_53:


//--------------------- .nv.compat                --------------------------
	.section	.nv.compat,"",@"SHT_CUDA_COMPAT_INFO"
	.align	4
        /*0000*/ 	.byte	0x02, 0x09, 0x00, 0x00, 0x02, 0x02, 0x01, 0x00, 0x02, 0x05, 0x05, 0x00, 0x03, 0x07, 0x01, 0x01
        /*0010*/ 	.byte	0x02, 0x03, 0x00, 0x00, 0x02, 0x06, 0x01, 0x00, 0x04, 0x0b, 0x08, 0x00, 0x09, 0x00, 0x00, 0x00
        /*0020*/ 	.byte	0x00, 0x00, 0x00, 0x00


//--------------------- .nv.info._Z8mem_copyPKvPvj --------------------------
	.section	.nv.info._Z8mem_copyPKvPvj,"",@"SHT_CUDA_INFO"
	.sectionflags	@""
	.align	4


	//----- nvinfo : EIATTR_CUDA_API_VERSION
	.align		4
        /*0000*/ 	.byte	0x04, 0x37
        /*0002*/ 	.short	(.L_55 - .L_54)
.L_54:
        /*0004*/ 	.word	0x00000082


	//----- nvinfo : EIATTR_KPARAM_INFO
	.align		4
.L_55:
        /*0008*/ 	.byte	0x04, 0x17
        /*000a*/ 	.short	(.L_57 - .L_56)
.L_56:
        /*000c*/ 	.word	0x00000000
        /*0010*/ 	.short	0x0002
        /*0012*/ 	.short	0x0010
        /*0014*/ 	.byte	0x00, 0xf0, 0x11, 0x00


	//----- nvinfo : EIATTR_KPARAM_INFO
	.align		4
.L_57:
        /*0018*/ 	.byte	0x04, 0x17
        /*001a*/ 	.short	(.L_59 - .L_58)
.L_58:
        /*001c*/ 	.word	0x00000000
        /*0020*/ 	.short	0x0001
        /*0022*/ 	.short	0x0008
        /*0024*/ 	.byte	0x00, 0xf5, 0x21, 0x00


	//----- nvinfo : EIATTR_KPARAM_INFO
	.align		4
.L_59:
        /*0028*/ 	.byte	0x04, 0x17
        /*002a*/ 	.short	(.L_61 - .L_60)
.L_60:
        /*002c*/ 	.word	0x00000000
        /*0030*/ 	.short	0x0000
        /*0032*/ 	.short	0x0000
        /*0034*/ 	.byte	0x00, 0xf5, 0x21, 0x00


	//----- nvinfo : EIATTR_SPARSE_MMA_MASK
	.align		4
.L_61:
        /*0038*/ 	.byte	0x03, 0x50
        /*003a*/ 	.short	0x0000


	//----- nvinfo : EIATTR_MAXREG_COUNT
	.align		4
        /*003c*/ 	.byte	0x03, 0x1b
        /*003e*/ 	.short	0x00ff


	//----- nvinfo : EIATTR_MERCURY_ISA_VERSION
	.align		4
        /*0040*/ 	.byte	0x03, 0x5f
        /*0042*/ 	.short	0x0101


	//----- nvinfo : EIATTR_VRC_CTA_INIT_COUNT
	.align		4
        /*0044*/ 	.byte	0x02, 0x4a
	.zero		1
	.zero		1


	//----- nvinfo : EIATTR_EXIT_INSTR_OFFSETS
	.align		4
        /*0048*/ 	.byte	0x04, 0x1c
        /*004a*/ 	.short	(.L_63 - .L_62)


	//   ....[0]....
.L_62:
        /*004c*/ 	.word	0x00000070


	//   ....[1]....
        /*0050*/ 	.word	0x00000100


	//----- nvinfo : EIATTR_CBANK_PARAM_SIZE
	.align		4
.L_63:
        /*0054*/ 	.byte	0x03, 0x19
        /*0056*/ 	.short	0x0014


	//----- nvinfo : EIATTR_PARAM_CBANK
	.align		4
        /*0058*/ 	.byte	0x04, 0x0a
        /*005a*/ 	.short	(.L_65 - .L_64)
	.align		4
.L_64:
        /*005c*/ 	.word	index@(.nv.constant0._Z8mem_copyPKvPvj)
        /*0060*/ 	.short	0x0380
        /*0062*/ 	.short	0x0014


	//----- nvinfo : EIATTR_SW_WAR
	.align		4
.L_65:
        /*0064*/ 	.byte	0x04, 0x36
        /*0066*/ 	.short	(.L_67 - .L_66)
.L_66:
        /*0068*/ 	.word	0x00000008
.L_67:


//--------------------- .nv.info._Z10vector_addPKfS0_Pfj --------------------------
	.section	.nv.info._Z10vector_addPKfS0_Pfj,"",@"SHT_CUDA_INFO"
	.sectionflags	@""
	.align	4


	//----- nvinfo : EIATTR_CUDA_API_VERSION
	.align		4
        /*0000*/ 	.byte	0x04, 0x37
        /*0002*/ 	.short	(.L_69 - .L_68)
.L_68:
        /*0004*/ 	.word	0x00000082


	//----- nvinfo : EIATTR_KPARAM_INFO
	.align		4
.L_69:
        /*0008*/ 	.byte	0x04, 0x17
        /*000a*/ 	.short	(.L_71 - .L_70)
.L_70:
        /*000c*/ 	.word	0x00000000
        /*0010*/ 	.short	0x0003
        /*0012*/ 	.short	0x0018
        /*0014*/ 	.byte	0x00, 0xf0, 0x11, 0x00


	//----- nvinfo : EIATTR_KPARAM_INFO
	.align		4
.L_71:
        /*0018*/ 	.byte	0x04, 0x17
        /*001a*/ 	.short	(.L_73 - .L_72)
.L_72:
        /*001c*/ 	.word	0x00000000
        /*0020*/ 	.short	0x0002
        /*0022*/ 	.short	0x0010
        /*0024*/ 	.byte	0x00, 0xf5, 0x21, 0x00


	//----- nvinfo : EIATTR_KPARAM_INFO
	.align		4
.L_73:
        /*0028*/ 	.byte	0x04, 0x17
        /*002a*/ 	.short	(.L_75 - .L_74)
.L_74:
        /*002c*/ 	.word	0x00000000
        /*0030*/ 	.short	0x0001
        /*0032*/ 	.short	0x0008
        /*0034*/ 	.byte	0x00, 0xf5, 0x21, 0x00


	//----- nvinfo : EIATTR_KPARAM_INFO
	.align		4
.L_75:
        /*0038*/ 	.byte	0x04, 0x17
        /*003a*/ 	.short	(.L_77 - .L_76)
.L_76:
        /*003c*/ 	.word	0x00000000
        /*0040*/ 	.short	0x0000
        /*0042*/ 	.short	0x0000
        /*0044*/ 	.byte	0x00, 0xf5, 0x21, 0x00


	//----- nvinfo : EIATTR_SPARSE_MMA_MASK
	.align		4
.L_77:
        /*0048*/ 	.byte	0x03, 0x50
        /*004a*/ 	.short	0x0000


	//----- nvinfo : EIATTR_MAXREG_COUNT
	.align		4
        /*004c*/ 	.byte	0x03, 0x1b
        /*004e*/ 	.short	0x00ff


	//----- nvinfo : EIATTR_MERCURY_ISA_VERSION
	.align		4
        /*0050*/ 	.byte	0x03, 0x5f
        /*0052*/ 	.short	0x0101


	//----- nvinfo : EIATTR_VRC_CTA_INIT_COUNT
	.align		4
        /*0054*/ 	.byte	0x02, 0x4a
	.zero		1
	.zero		1


	//----- nvinfo : EIATTR_EXIT_INSTR_OFFSETS
	.align		4
        /*0058*/ 	.byte	0x04, 0x1c
        /*005a*/ 	.short	(.L_79 - .L_78)


	//   ....[0]....
.L_78:
        /*005c*/ 	.word	0x00000070


	//   ....[1]....
        /*0060*/ 	.word	0x00000130


	//----- nvinfo : EIATTR_CBANK_PARAM_SIZE
	.align		4
.L_79:
        /*0064*/ 	.byte	0x03, 0x19
        /*0066*/ 	.short	0x001c


	//----- nvinfo : EIATTR_PARAM_CBANK
	.align		4
        /*0068*/ 	.byte	0x04, 0x0a
        /*006a*/ 	.short	(.L_81 - .L_80)
	.align		4
.L_80:
        /*006c*/ 	.word	index@(.nv.constant0._Z10vector_addPKfS0_Pfj)
        /*0070*/ 	.short	0x0380
        /*0072*/ 	.short	0x001c


	//----- nvinfo : EIATTR_SW_WAR
	.align		4
.L_81:
        /*0074*/ 	.byte	0x04, 0x36
        /*0076*/ 	.short	(.L_83 - .L_82)
.L_82:
        /*0078*/ 	.word	0x00000008
.L_83:


//--------------------- .nv.info._Z17nnue_forward_passPKiPKaS0_S2_S0_S2_S0_Pij --------------------------
	.section	.nv.info._Z17nnue_forward_passPKiPKaS0_S2_S0_S2_S0_Pij,"",@"SHT_CUDA_INFO"
	.sectionflags	@""
	.align	4


	//----- nvinfo : EIATTR_CUDA_API_VERSION
	.align		4
        /*0000*/ 	.byte	0x04, 0x37
        /*0002*/ 	.short	(.L_85 - .L_84)
.L_84:
        /*0004*/ 	.word	0x00000082


	//----- nvinfo : EIATTR_KPARAM_INFO
	.align		4
.L_85:
        /*0008*/ 	.byte	0x04, 0x17
        /*000a*/ 	.short	(.L_87 - .L_86)
.L_86:
        /*000c*/ 	.word	0x00000000
        /*0010*/ 	.short	0x0008
        /*0012*/ 	.short	0x0040
        /*0014*/ 	.byte	0x00, 0xf0, 0x11, 0x00


	//----- nvinfo : EIATTR_KPARAM_INFO
	.align		4
.L_87:
        /*0018*/ 	.byte	0x04, 0x17
        /*001a*/ 	.short	(.L_89 - .L_88)
.L_88:
        /*001c*/ 	.word	0x00000000
        /*0020*/ 	.short	0x0007
        /*0022*/ 	.short	0x0038
        /*0024*/ 	.byte	0x00, 0xf5, 0x21, 0x00


	//----- nvinfo : EIATTR_KPARAM_INFO
	.align		4
.L_89:
        /*0028*/ 	.byte	0x04, 0x17
        /*002a*/ 	.short	(.L_91 - .L_90)
.L_90:
        /*002c*/ 	.word	0x00000000
        /*0030*/ 	.short	0x0006
        /*0032*/ 	.short	0x0030
        /*0034*/ 	.byte	0x00, 0xf5, 0x21, 0x00


	//----- nvinfo : EIATTR_KPARAM_INFO
	.align		4
.L_91:
        /*0038*/ 	.byte	0x04, 0x17
        /*003a*/ 	.short	(.L_93 - .L_92)
.L_92:
        /*003c*/ 	.word	0x00000000
        /*0040*/ 	.short	0x0005
        /*0042*/ 	.short	0x0028
        /*0044*/ 	.byte	0x00, 0xf5, 0x21, 0x00


	//----- nvinfo : EIATTR_KPARAM_INFO
	.align		4
.L_93:
        /*0048*/ 	.byte	0x04, 0x17
        /*004a*/ 	.short	(.L_95 - .L_94)
.L_94:
        /*004c*/ 	.word	0x00000000
        /*0050*/ 	.short	0x0004
        /*0052*/ 	.short	0x0020
        /*0054*/ 	.byte	0x00, 0xf5, 0x21, 0x00


	//----- nvinfo : EIATTR_KPARAM_INFO
	.align		4
.L_95:
        /*0058*/ 	.byte	0x04, 0x17
        /*005a*/ 	.short	(.L_97 - .L_96)
.L_96:
        /*005c*/ 	.word	0x00000000
        /*0060*/ 	.short	0x0003
        /*0062*/ 	.short	0x0018
        /*0064*/ 	.byte	0x00, 0xf5, 0x21, 0x00


	//----- nvinfo : EIATTR_KPARAM_INFO
	.align		4
.L_97:
        /*0068*/ 	.byte	0x04, 0x17
        /*006a*/ 	.short	(.L_99 - .L_98)
.L_98:
        /*006c*/ 	.word	0x00000000
        /*0070*/ 	.short	0x0002
        /*0072*/ 	.short	0x0010
        /*0074*/ 	.byte	0x00, 0xf5, 0x21, 0x00


	//----- nvinfo : EIATTR_KPARAM_INFO
	.align		4
.L_99:
        /*0078*/ 	.byte	0x04, 0x17
        /*007a*/ 	.short	(.L_101 - .L_100)
.L_100:
        /*007c*/ 	.word	0x00000000
        /*0080*/ 	.short	0x0001
        /*0082*/ 	.short	0x0008
        /*0084*/ 	.byte	0x00, 0xf5, 0x21, 0x00


	//----- nvinfo : EIATTR_KPARAM_INFO
	.align		4
.L_101:
        /*0088*/ 	.byte	0x04, 0x17
        /*008a*/ 	.short	(.L_103 - .L_102)
.L_102:
        /*008c*/ 	.word	0x00000000
        /*0090*/ 	.short	0x0000
        /*0092*/ 	.short	0x0000
        /*0094*/ 	.byte	0x00, 0xf5, 0x21, 0x00


	//----- nvinfo : EIATTR_SPARSE_MMA_MASK
	.align		4
.L_103:
        /*0098*/ 	.byte	0x03, 0x50
        /*009a*/ 	.short	0x0000


	//----- nvinfo : EIATTR_MAXREG_COUNT
	.align		4
        /*009c*/ 	.byte	0x03, 0x1b
        /*009e*/ 	.short	0x00ff


	//----- nvinfo : EIATTR_NUM_BARRIERS
	.align		4
        /*00a0*/ 	.byte	0x02, 0x4c
        /*00a2*/ 	.byte	0x01
	.zero		1


	//----- nvinfo : EIATTR_MERCURY_ISA_VERSION
	.align		4
        /*00a4*/ 	.byte	0x03, 0x5f
        /*00a6*/ 	.short	0x0101


	//----- nvinfo : EIATTR_VRC_CTA_INIT_COUNT
	.align		4
        /*00a8*/ 	.byte	0x02, 0x4a
	.zero		1
	.zero		1


	//----- nvinfo : EIATTR_EXIT_INSTR_OFFSETS
	.align		4
        /*00ac*/ 	.byte	0x04, 0x1c
        /*00ae*/ 	.short	(.L_105 - .L_104)


	//   ....[0]....
.L_104:
        /*00b0*/ 	.word	0x00000040


	//   ....[1]....
        /*00b4*/ 	.word	0x00000a90


	//   ....[2]....
        /*00b8*/ 	.word	0x000012e0


	//----- nvinfo : EIATTR_CRS_STACK_SIZE
	.align		4
.L_105:
        /*00bc*/ 	.byte	0x04, 0x1e
        /*00be*/ 	.short	(.L_107 - .L_106)
.L_106:
        /*00c0*/ 	.word	0x00000000


	//----- nvinfo : EIATTR_CBANK_PARAM_SIZE
	.align		4
.L_107:
        /*00c4*/ 	.byte	0x03, 0x19
        /*00c6*/ 	.short	0x0044


	//----- nvinfo : EIATTR_PARAM_CBANK
	.align		4
        /*00c8*/ 	.byte	0x04, 0x0a
        /*00ca*/ 	.short	(.L_109 - .L_108)
	.align		4
.L_108:
        /*00cc*/ 	.word	index@(.nv.constant0._Z17nnue_forward_passPKiPKaS0_S2_S0_S2_S0_Pij)
        /*00d0*/ 	.short	0x0380
        /*00d2*/ 	.short	0x0044


	//----- nvinfo : EIATTR_SW_WAR
	.align		4
.L_109:
        /*00d4*/ 	.byte	0x04, 0x36
        /*00d6*/ 	.short	(.L_111 - .L_110)
.L_110:
        /*00d8*/ 	.word	0x00000008
.L_111:


//--------------------- .nv.info._Z12output_layerPKhPKaPKiPijj --------------------------
	.section	.nv.info._Z12output_layerPKhPKaPKiPijj,"",@"SHT_CUDA_INFO"
	.sectionflags	@""
	.align	4


	//----- nvinfo : EIATTR_CUDA_API_VERSION
	.align		4
        /*0000*/ 	.byte	0x04, 0x37
        /*0002*/ 	.short	(.L_113 - .L_112)
.L_112:
        /*0004*/ 	.word	0x00000082


	//----- nvinfo : EIATTR_KPARAM_INFO
	.align		4
.L_113:
        /*0008*/ 	.byte	0x04, 0x17
        /*000a*/ 	.short	(.L_115 - .L_114)
.L_114:
        /*000c*/ 	.word	0x00000000
        /*0010*/ 	.short	0x0005
        /*0012*/ 	.short	0x0024
        /*0014*/ 	.byte	0x00, 0xf0, 0x11, 0x00


	//----- nvinfo : EIATTR_KPARAM_INFO
	.align		4
.L_115:
        /*0018*/ 	.byte	0x04, 0x17
        /*001a*/ 	.short	(.L_117 - .L_116)
.L_116:
        /*001c*/ 	.word	0x00000000
        /*0020*/ 	.short	0x0004
        /*0022*/ 	.short	0x0020
        /*0024*/ 	.byte	0x00, 0xf0, 0x11, 0x00


	//----- nvinfo : EIATTR_KPARAM_INFO
	.align		4
.L_117:
        /*0028*/ 	.byte	0x04, 0x17
        /*002a*/ 	.short	(.L_119 - .L_118)
.L_118:
        /*002c*/ 	.word	0x00000000
        /*0030*/ 	.short	0x0003
        /*0032*/ 	.short	0x0018
        /*0034*/ 	.byte	0x00, 0xf5, 0x21, 0x00


	//----- nvinfo : EIATTR_KPARAM_INFO
	.align		4
.L_119:
        /*0038*/ 	.byte	0x04, 0x17
        /*003a*/ 	.short	(.L_121 - .L_120)
.L_120:
        /*003c*/ 	.word	0x00000000
        /*0040*/ 	.short	0x0002
        /*0042*/ 	.short	0x0010
        /*0044*/ 	.byte	0x00, 0xf5, 0x21, 0x00


	//----- nvinfo : EIATTR_KPARAM_INFO
	.align		4
.L_121:
        /*0048*/ 	.byte	0x04, 0x17
        /*004a*/ 	.short	(.L_123 - .L_122)
.L_122:
        /*004c*/ 	.word	0x00000000
        /*0050*/ 	.short	0x0001
        /*0052*/ 	.short	0x0008
        /*0054*/ 	.byte	0x00, 0xf5, 0x21, 0x00


	//----- nvinfo : EIATTR_KPARAM_INFO
	.align		4
.L_123:
        /*0058*/ 	.byte	0x04, 0x17
        /*005a*/ 	.short	(.L_125 - .L_124)
.L_124:
        /*005c*/ 	.word	0x00000000
        /*0060*/ 	.short	0x0000
        /*0062*/ 	.short	0x0000
        /*0064*/ 	.byte	0x00, 0xf5, 0x21, 0x00


	//----- nvinfo : EIATTR_SPARSE_MMA_MASK
	.align		4
.L_125:
        /*0068*/ 	.byte	0x03, 0x50
        /*006a*/ 	.short	0x0000


	//----- nvinfo : EIATTR_MAXREG_COUNT
	.align		4
        /*006c*/ 	.byte	0x03, 0x1b
        /*006e*/ 	.short	0x00ff


	//----- nvinfo : EIATTR_MERCURY_ISA_VERSION
	.align		4
        /*0070*/ 	.byte	0x03, 0x5f
        /*0072*/ 	.short	0x0101


	//----- nvinfo : EIATTR_VRC_CTA_INIT_COUNT
	.align		4
        /*0074*/ 	.byte	0x02, 0x4a
	.zero		1
	.zero		1


	//----- nvinfo : EIATTR_EXIT_INSTR_OFFSETS
	.align		4
        /*0078*/ 	.byte	0x04, 0x1c
        /*007a*/ 	.short	(.L_127 - .L_126)


	//   ....[0]....
.L_126:
        /*007c*/ 	.word	0x00000070


	//   ....[1]....
        /*0080*/ 	.word	0x00000c10


	//----- nvinfo : EIATTR_CBANK_PARAM_SIZE
	.align		4
.L_127:
        /*0084*/ 	.byte	0x03, 0x19
        /*0086*/ 	.short	0x0028


	//----- nvinfo : EIATTR_PARAM_CBANK
	.align		4
        /*0088*/ 	.byte	0x04, 0x0a
        /*008a*/ 	.short	(.L_129 - .L_128)
	.align		4
.L_128:
        /*008c*/ 	.word	index@(.nv.constant0._Z12output_layerPKhPKaPKiPijj)
        /*0090*/ 	.short	0x0380
        /*0092*/ 	.short	0x0028


	//----- nvinfo : EIATTR_SW_WAR
	.align		4
.L_129:
        /*0094*/ 	.byte	0x04, 0x36
        /*0096*/ 	.short	(.L_131 - .L_130)
.L_130:
        /*0098*/ 	.word	0x00000008
.L_131:


//--------------------- .nv.info._Z25affine_transform_sqr_reluPKhPKaPKiPhjjj --------------------------
	.section	.nv.info._Z25affine_transform_sqr_reluPKhPKaPKiPhjjj,"",@"SHT_CUDA_INFO"
	.sectionflags	@""
	.align	4


	//----- nvinfo : EIATTR_CUDA_API_VERSION
	.align		4
        /*0000*/ 	.byte	0x04, 0x37
        /*0002*/ 	.short	(.L_133 - .L_132)
.L_132:
        /*0004*/ 	.word	0x00000082


	//----- nvinfo : EIATTR_KPARAM_INFO
	.align		4
.L_133:
        /*0008*/ 	.byte	0x04, 0x17
        /*000a*/ 	.short	(.L_135 - .L_134)
.L_134:
        /*000c*/ 	.word	0x00000000
        /*0010*/ 	.short	0x0006
        /*0012*/ 	.short	0x0028
        /*0014*/ 	.byte	0x00, 0xf0, 0x11, 0x00


	//----- nvinfo : EIATTR_KPARAM_INFO
	.align		4
.L_135:
        /*0018*/ 	.byte	0x04, 0x17
        /*001a*/ 	.short	(.L_137 - .L_136)
.L_136:
        /*001c*/ 	.word	0x00000000
        /*0020*/ 	.short	0x0005
        /*0022*/ 	.short	0x0024
        /*0024*/ 	.byte	0x00, 0xf0, 0x11, 0x00


	//----- nvinfo : EIATTR_KPARAM_INFO
	.align		4
.L_137:
        /*0028*/ 	.byte	0x04, 0x17
        /*002a*/ 	.short	(.L_139 - .L_138)
.L_138:
        /*002c*/ 	.word	0x00000000
        /*0030*/ 	.short	0x0004
        /*0032*/ 	.short	0x0020
        /*0034*/ 	.byte	0x00, 0xf0, 0x11, 0x00


	//----- nvinfo : EIATTR_KPARAM_INFO
	.align		4
.L_139:
        /*0038*/ 	.byte	0x04, 0x17
        /*003a*/ 	.short	(.L_141 - .L_140)
.L_140:
        /*003c*/ 	.word	0x00000000
        /*0040*/ 	.short	0x0003
        /*0042*/ 	.short	0x0018
        /*0044*/ 	.byte	0x00, 0xf5, 0x21, 0x00


	//----- nvinfo : EIATTR_KPARAM_INFO
	.align		4
.L_141:
        /*0048*/ 	.byte	0x04, 0x17
        /*004a*/ 	.short	(.L_143 - .L_142)
.L_142:
        /*004c*/ 	.word	0x00000000
        /*0050*/ 	.short	0x0002
        /*0052*/ 	.short	0x0010
        /*0054*/ 	.byte	0x00, 0xf5, 0x21, 0x00


	//----- nvinfo : EIATTR_KPARAM_INFO
	.align		4
.L_143:
        /*0058*/ 	.byte	0x04, 0x17
        /*005a*/ 	.short	(.L_145 - .L_144)
.L_144:
        /*005c*/ 	.word	0x00000000
        /*0060*/ 	.short	0x0001
        /*0062*/ 	.short	0x0008
        /*0064*/ 	.byte	0x00, 0xf5, 0x21, 0x00


	//----- nvinfo : EIATTR_KPARAM_INFO
	.align		4
.L_145:
        /*0068*/ 	.byte	0x04, 0x17
        /*006a*/ 	.short	(.L_147 - .L_146)
.L_146:
        /*006c*/ 	.word	0x00000000
        /*0070*/ 	.short	0x0000
        /*0072*/ 	.short	0x0000
        /*0074*/ 	.byte	0x00, 0xf5, 0x21, 0x00


	//----- nvinfo : EIATTR_SPARSE_MMA_MASK
	.align		4
.L_147:
        /*0078*/ 	.byte	0x03, 0x50
        /*007a*/ 	.short	0x0000


	//----- nvinfo : EIATTR_MAXREG_COUNT
	.align		4
        /*007c*/ 	.byte	0x03, 0x1b
        /*007e*/ 	.short	0x00ff


	//----- nvinfo : EIATTR_MERCURY_ISA_VERSION
	.align		4
        /*0080*/ 	.byte	0x03, 0x5f
        /*0082*/ 	.short	0x0101


	//----- nvinfo : EIATTR_VRC_CTA_INIT_COUNT
	.align		4
        /*0084*/ 	.byte	0x02, 0x4a
	.zero		1
	.zero		1


	//----- nvinfo : EIATTR_EXIT_INSTR_OFFSETS
	.align		4
        /*0088*/ 	.byte	0x04, 0x1c
        /*008a*/ 	.short	(.L_149 - .L_148)


	//   ....[0]....
.L_148:
        /*008c*/ 	.word	0x00000070


	//   ....[1]....
        /*0090*/ 	.word	0x00000a70


	//----- nvinfo : EIATTR_CBANK_PARAM_SIZE
	.align		4
.L_149:
        /*0094*/ 	.byte	0x03, 0x19
        /*0096*/ 	.short	0x002c


	//----- nvinfo : EIATTR_PARAM_CBANK
	.align		4
        /*0098*/ 	.byte	0x04, 0x0a
        /*009a*/ 	.short	(.L_151 - .L_150)
	.align		4
.L_150:
        /*009c*/ 	.word	index@(.nv.constant0._Z25affine_transform_sqr_reluPKhPKaPKiPhjjj)
        /*00a0*/ 	.short	0x0380
        /*00a2*/ 	.short	0x002c


	//----- nvinfo : EIATTR_SW_WAR
	.align		4
.L_151:
        /*00a4*/ 	.byte	0x04, 0x36
        /*00a6*/ 	.short	(.L_153 - .L_152)
.L_152:
        /*00a8*/ 	.word	0x00000008
.L_153:


//--------------------- .nv.info._Z21affine_transform_reluPKhPKaPKiPhjjj --------------------------
	.section	.nv.info._Z21affine_transform_reluPKhPKaPKiPhjjj,"",@"SHT_CUDA_INFO"
	.sectionflags	@""
	.align	4


	//----- nvinfo : EIATTR_CUDA_API_VERSION
	.align		4
        /*0000*/ 	.byte	0x04, 0x37
        /*0002*/ 	.short	(.L_155 - .L_154)
.L_154:
        /*0004*/ 	.word	0x00000082


	//----- nvinfo : EIATTR_KPARAM_INFO
	.align		4
.L_155:
        /*0008*/ 	.byte	0x04, 0x17
        /*000a*/ 	.short	(.L_157 - .L_156)
.L_156:
        /*000c*/ 	.word	0x00000000
        /*0010*/ 	.short	0x0006
        /*0012*/ 	.short	0x0028
        /*0014*/ 	.byte	0x00, 0xf0, 0x11, 0x00


	//----- nvinfo : EIATTR_KPARAM_INFO
	.align		4
.L_157:
        /*0018*/ 	.byte	0x04, 0x17
        /*001a*/ 	.short	(.L_159 - .L_158)
.L_158:
        /*001c*/ 	.word	0x00000000
        /*0020*/ 	.short	0x0005
        /*0022*/ 	.short	0x0024
        /*0024*/ 	.byte	0x00, 0xf0, 0x11, 0x00


	//----- nvinfo : EIATTR_KPARAM_INFO
	.align		4
.L_159:
        /*0028*/ 	.byte	0x04, 0x17
        /*002a*/ 	.short	(.L_161 - .L_160)
.L_160:
        /*002c*/ 	.word	0x00000000
        /*0030*/ 	.short	0x0004
        /*0032*/ 	.short	0x0020
        /*0034*/ 	.byte	0x00, 0xf0, 0x11, 0x00


	//----- nvinfo : EIATTR_KPARAM_INFO
	.align		4
.L_161:
        /*0038*/ 	.byte	0x04, 0x17
        /*003a*/ 	.short	(.L_163 - .L_162)
.L_162:
        /*003c*/ 	.word	0x00000000
        /*0040*/ 	.short	0x0003
        /*0042*/ 	.short	0x0018
        /*0044*/ 	.byte	0x00, 0xf5, 0x21, 0x00


	//----- nvinfo : EIATTR_KPARAM_INFO
	.align		4
.L_163:
        /*0048*/ 	.byte	0x04, 0x17
        /*004a*/ 	.short	(.L_165 - .L_164)
.L_164:
        /*004c*/ 	.word	0x00000000
        /*0050*/ 	.short	0x0002
        /*0052*/ 	.short	0x0010
        /*0054*/ 	.byte	0x00, 0xf5, 0x21, 0x00


	//----- nvinfo : EIATTR_KPARAM_INFO
	.align		4
.L_165:
        /*0058*/ 	.byte	0x04, 0x17
        /*005a*/ 	.short	(.L_167 - .L_166)
.L_166:
        /*005c*/ 	.word	0x00000000
        /*0060*/ 	.short	0x0001
        /*0062*/ 	.short	0x0008
        /*0064*/ 	.byte	0x00, 0xf5, 0x21, 0x00


	//----- nvinfo : EIATTR_KPARAM_INFO
	.align		4
.L_167:
        /*0068*/ 	.byte	0x04, 0x17
        /*006a*/ 	.short	(.L_169 - .L_168)
.L_168:
        /*006c*/ 	.word	0x00000000
        /*0070*/ 	.short	0x0000
        /*0072*/ 	.short	0x0000
        /*0074*/ 	.byte	0x00, 0xf5, 0x21, 0x00


	//----- nvinfo : EIATTR_SPARSE_MMA_MASK
	.align		4
.L_169:
        /*0078*/ 	.byte	0x03, 0x50
        /*007a*/ 	.short	0x0000


	//----- nvinfo : EIATTR_MAXREG_COUNT
	.align		4
        /*007c*/ 	.byte	0x03, 0x1b
        /*007e*/ 	.short	0x00ff


	//----- nvinfo : EIATTR_MERCURY_ISA_VERSION
	.align		4
        /*0080*/ 	.byte	0x03, 0x5f
        /*0082*/ 	.short	0x0101


	//----- nvinfo : EIATTR_VRC_CTA_INIT_COUNT
	.align		4
        /*0084*/ 	.byte	0x02, 0x4a
	.zero		1
	.zero		1


	//----- nvinfo : EIATTR_EXIT_INSTR_OFFSETS
	.align		4
        /*0088*/ 	.byte	0x04, 0x1c
        /*008a*/ 	.short	(.L_171 - .L_170)


	//   ....[0]....
.L_170:
        /*008c*/ 	.word	0x00000070


	//   ....[1]....
        /*0090*/ 	.word	0x00000a50


	//----- nvinfo : EIATTR_CBANK_PARAM_SIZE
	.align		4
.L_171:
        /*0094*/ 	.byte	0x03, 0x19
        /*0096*/ 	.short	0x002c


	//----- nvinfo : EIATTR_PARAM_CBANK
	.align		4
        /*0098*/ 	.byte	0x04, 0x0a
        /*009a*/ 	.short	(.L_173 - .L_172)
	.align		4
.L_172:
        /*009c*/ 	.word	index@(.nv.constant0._Z21affine_transform_reluPKhPKaPKiPhjjj)
        /*00a0*/ 	.short	0x0380
        /*00a2*/ 	.short	0x002c


	//----- nvinfo : EIATTR_SW_WAR
	.align		4
.L_173:
        /*00a4*/ 	.byte	0x04, 0x36
        /*00a6*/ 	.short	(.L_175 - .L_174)
.L_174:
        /*00a8*/ 	.word	0x00000008
.L_175:


//--------------------- .nv.info._Z18incremental_updatePK13FeatureUpdatePKsPijj --------------------------
	.section	.nv.info._Z18incremental_updatePK13FeatureUpdatePKsPijj,"",@"SHT_CUDA_INFO"
	.sectionflags	@""
	.align	4


	//----- nvinfo : EIATTR_CUDA_API_VERSION
	.align		4
        /*0000*/ 	.byte	0x04, 0x37
        /*0002*/ 	.short	(.L_177 - .L_176)
.L_176:
        /*0004*/ 	.word	0x00000082


	//----- nvinfo : EIATTR_KPARAM_INFO
	.align		4
.L_177:
        /*0008*/ 	.byte	0x04, 0x17
        /*000a*/ 	.short	(.L_179 - .L_178)
.L_178:
        /*000c*/ 	.word	0x00000000
        /*0010*/ 	.short	0x0004
        /*0012*/ 	.short	0x001c
        /*0014*/ 	.byte	0x00, 0xf0, 0x11, 0x00


	//----- nvinfo : EIATTR_KPARAM_INFO
	.align		4
.L_179:
        /*0018*/ 	.byte	0x04, 0x17
        /*001a*/ 	.short	(.L_181 - .L_180)
.L_180:
        /*001c*/ 	.word	0x00000000
        /*0020*/ 	.short	0x0003
        /*0022*/ 	.short	0x0018
        /*0024*/ 	.byte	0x00, 0xf0, 0x11, 0x00


	//----- nvinfo : EIATTR_KPARAM_INFO
	.align		4
.L_181:
        /*0028*/ 	.byte	0x04, 0x17
        /*002a*/ 	.short	(.L_183 - .L_182)
.L_182:
        /*002c*/ 	.word	0x00000000
        /*0030*/ 	.short	0x0002
        /*0032*/ 	.short	0x0010
        /*0034*/ 	.byte	0x00, 0xf5, 0x21, 0x00


	//----- nvinfo : EIATTR_KPARAM_INFO
	.align		4
.L_183:
        /*0038*/ 	.byte	0x04, 0x17
        /*003a*/ 	.short	(.L_185 - .L_184)
.L_184:
        /*003c*/ 	.word	0x00000000
        /*0040*/ 	.short	0x0001
        /*0042*/ 	.short	0x0008
        /*0044*/ 	.byte	0x00, 0xf5, 0x21, 0x00


	//----- nvinfo : EIATTR_KPARAM_INFO
	.align		4
.L_185:
        /*0048*/ 	.byte	0x04, 0x17
        /*004a*/ 	.short	(.L_187 - .L_186)
.L_186:
        /*004c*/ 	.word	0x00000000
        /*0050*/ 	.short	0x0000
        /*0052*/ 	.short	0x0000
        /*0054*/ 	.byte	0x00, 0xf5, 0x21, 0x00


	//----- nvinfo : EIATTR_SPARSE_MMA_MASK
	.align		4
.L_187:
        /*0058*/ 	.byte	0x03, 0x50
        /*005a*/ 	.short	0x0000


	//----- nvinfo : EIATTR_MAXREG_COUNT
	.align		4
        /*005c*/ 	.byte	0x03, 0x1b
        /*005e*/ 	.short	0x00ff


	//----- nvinfo : EIATTR_MERCURY_ISA_VERSION
	.align		4
        /*0060*/ 	.byte	0x03, 0x5f
        /*0062*/ 	.short	0x0101


	//----- nvinfo : EIATTR_VRC_CTA_INIT_COUNT
	.align		4
        /*0064*/ 	.byte	0x02, 0x4a
	.zero		1
	.zero		1


	//----- nvinfo : EIATTR_EXIT_INSTR_OFFSETS
	.align		4
        /*0068*/ 	.byte	0x04, 0x1c
        /*006a*/ 	.short	(.L_189 - .L_188)


	//   ....[0]....
.L_188:
        /*006c*/ 	.word	0x00000060


	//   ....[1]....
        /*0070*/ 	.word	0x000017d0


	//----- nvinfo : EIATTR_CBANK_PARAM_SIZE
	.align		4
.L_189:
        /*0074*/ 	.byte	0x03, 0x19
        /*0076*/ 	.short	0x0020


	//----- nvinfo : EIATTR_PARAM_CBANK
	.align		4
        /*0078*/ 	.byte	0x04, 0x0a
        /*007a*/ 	.short	(.L_191 - .L_190)
	.align		4
.L_190:
        /*007c*/ 	.word	index@(.nv.constant0._Z18incremental_updatePK13FeatureUpdatePKsPijj)
        /*0080*/ 	.short	0x0380
        /*0082*/ 	.short	0x0020


	//----- nvinfo : EIATTR_SW_WAR
	.align		4
.L_191:
        /*0084*/ 	.byte	0x04, 0x36
        /*0086*/ 	.short	(.L_193 - .L_192)
.L_192:
        /*0088*/ 	.word	0x00000008
.L_193:


//--------------------- .nv.info._Z19feature_transformerPKiPKjPKsS0_Pijj --------------------------
	.section	.nv.info._Z19feature_transformerPKiPKjPKsS0_Pijj,"",@"SHT_CUDA_INFO"
	.sectionflags	@""
	.align	4


	//----- nvinfo : EIATTR_CUDA_API_VERSION
	.align		4
        /*0000*/ 	.byte	0x04, 0x37
        /*0002*/ 	.short	(.L_195 - .L_194)
.L_194:
        /*0004*/ 	.word	0x00000082


	//----- nvinfo : EIATTR_KPARAM_INFO
	.align		4
.L_195:
        /*0008*/ 	.byte	0x04, 0x17
        /*000a*/ 	.short	(.L_197 - .L_196)
.L_196:
        /*000c*/ 	.word	0x00000000
        /*0010*/ 	.short	0x0006
        /*0012*/ 	.short	0x002c
        /*0014*/ 	.byte	0x00, 0xf0, 0x11, 0x00


	//----- nvinfo : EIATTR_KPARAM_INFO
	.align		4
.L_197:
        /*0018*/ 	.byte	0x04, 0x17
        /*001a*/ 	.short	(.L_199 - .L_198)
.L_198:
        /*001c*/ 	.word	0x00000000
        /*0020*/ 	.short	0x0005
        /*0022*/ 	.short	0x0028
        /*0024*/ 	.byte	0x00, 0xf0, 0x11, 0x00


	//----- nvinfo : EIATTR_KPARAM_INFO
	.align		4
.L_199:
        /*0028*/ 	.byte	0x04, 0x17
        /*002a*/ 	.short	(.L_201 - .L_200)
.L_200:
        /*002c*/ 	.word	0x00000000
        /*0030*/ 	.short	0x0004
        /*0032*/ 	.short	0x0020
        /*0034*/ 	.byte	0x00, 0xf5, 0x21, 0x00


	//----- nvinfo : EIATTR_KPARAM_INFO
	.align		4
.L_201:
        /*0038*/ 	.byte	0x04, 0x17
        /*003a*/ 	.short	(.L_203 - .L_202)
.L_202:
        /*003c*/ 	.word	0x00000000
        /*0040*/ 	.short	0x0003
        /*0042*/ 	.short	0x0018
        /*0044*/ 	.byte	0x00, 0xf5, 0x21, 0x00


	//----- nvinfo : EIATTR_KPARAM_INFO
	.align		4
.L_203:
        /*0048*/ 	.byte	0x04, 0x17
        /*004a*/ 	.short	(.L_205 - .L_204)
.L_204:
        /*004c*/ 	.word	0x00000000
        /*0050*/ 	.short	0x0002
        /*0052*/ 	.short	0x0010
        /*0054*/ 	.byte	0x00, 0xf5, 0x21, 0x00


	//----- nvinfo : EIATTR_KPARAM_INFO
	.align		4
.L_205:
        /*0058*/ 	.byte	0x04, 0x17
        /*005a*/ 	.short	(.L_207 - .L_206)
.L_206:
        /*005c*/ 	.word	0x00000000
        /*0060*/ 	.short	0x0001
        /*0062*/ 	.short	0x0008
        /*0064*/ 	.byte	0x00, 0xf5, 0x21, 0x00


	//----- nvinfo : EIATTR_KPARAM_INFO
	.align		4
.L_207:
        /*0068*/ 	.byte	0x04, 0x17
        /*006a*/ 	.short	(.L_209 - .L_208)
.L_208:
        /*006c*/ 	.word	0x00000000
        /*0070*/ 	.short	0x0000
        /*0072*/ 	.short	0x0000
        /*0074*/ 	.byte	0x00, 0xf5, 0x21, 0x00


	//----- nvinfo : EIATTR_SPARSE_MMA_MASK
	.align		4
.L_209:
        /*0078*/ 	.byte	0x03, 0x50
        /*007a*/ 	.short	0x0000


	//----- nvinfo : EIATTR_MAXREG_COUNT
	.align		4
        /*007c*/ 	.byte	0x03, 0x1b
        /*007e*/ 	.short	0x00ff


	//----- nvinfo : EIATTR_MERCURY_ISA_VERSION
	.align		4
        /*0080*/ 	.byte	0x03, 0x5f
        /*0082*/ 	.short	0x0101


	//----- nvinfo : EIATTR_VRC_CTA_INIT_COUNT
	.align		4
        /*0084*/ 	.byte	0x02, 0x4a
	.zero		1
	.zero		1


	//----- nvinfo : EIATTR_EXIT_INSTR_OFFSETS
	.align		4
        /*0088*/ 	.byte	0x04, 0x1c
        /*008a*/ 	.short	(.L_211 - .L_210)


	//   ....[0]....
.L_210:
        /*008c*/ 	.word	0x00000060


	//   ....[1]....
        /*0090*/ 	.word	0x00000bc0


	//----- nvinfo : EIATTR_CBANK_PARAM_SIZE
	.align		4
.L_211:
        /*0094*/ 	.byte	0x03, 0x19
        /*0096*/ 	.short	0x0030


	//----- nvinfo : EIATTR_PARAM_CBANK
	.align		4
        /*0098*/ 	.byte	0x04, 0x0a
        /*009a*/ 	.short	(.L_213 - .L_212)
	.align		4
.L_212:
        /*009c*/ 	.word	index@(.nv.constant0._Z19feature_transformerPKiPKjPKsS0_Pijj)
        /*00a0*/ 	.short	0x0380
        /*00a2*/ 	.short	0x0030


	//----- nvinfo : EIATTR_SW_WAR
	.align		4
.L_213:
        /*00a4*/ 	.byte	0x04, 0x36
        /*00a6*/ 	.short	(.L_215 - .L_214)
.L_214:
        /*00a8*/ 	.word	0x00000008
.L_215:


//--------------------- .nv.info._Z23extract_halfka_featuresPK11GPUPositionPiPjj --------------------------
	.section	.nv.info._Z23extract_halfka_featuresPK11GPUPositionPiPjj,"",@"SHT_CUDA_INFO"
	.sectionflags	@""
	.align	4


	//----- nvinfo : EIATTR_CUDA_API_VERSION
	.align		4
        /*0000*/ 	.byte	0x04, 0x37
        /*0002*/ 	.short	(.L_217 - .L_216)
.L_216:
        /*0004*/ 	.word	0x00000082


	//----- nvinfo : EIATTR_KPARAM_INFO
	.align		4
.L_217:
        /*0008*/ 	.byte	0x04, 0x17
        /*000a*/ 	.short	(.L_219 - .L_218)
.L_218:
        /*000c*/ 	.word	0x00000000
        /*0010*/ 	.short	0x0003
        /*0012*/ 	.short	0x0018
        /*0014*/ 	.byte	0x00, 0xf0, 0x11, 0x00


	//----- nvinfo : EIATTR_KPARAM_INFO
	.align		4
.L_219:
        /*0018*/ 	.byte	0x04, 0x17
        /*001a*/ 	.short	(.L_221 - .L_220)
.L_220:
        /*001c*/ 	.word	0x00000000
        /*0020*/ 	.short	0x0002
        /*0022*/ 	.short	0x0010
        /*0024*/ 	.byte	0x00, 0xf5, 0x21, 0x00


	//----- nvinfo : EIATTR_KPARAM_INFO
	.align		4
.L_221:
        /*0028*/ 	.byte	0x04, 0x17
        /*002a*/ 	.short	(.L_223 - .L_222)
.L_222:
        /*002c*/ 	.word	0x00000000
        /*0030*/ 	.short	0x0001
        /*0032*/ 	.short	0x0008
        /*0034*/ 	.byte	0x00, 0xf5, 0x21, 0x00


	//----- nvinfo : EIATTR_KPARAM_INFO
	.align		4
.L_223:
        /*0038*/ 	.byte	0x04, 0x17
        /*003a*/ 	.short	(.L_225 - .L_224)
.L_224:
        /*003c*/ 	.word	0x00000000
        /*0040*/ 	.short	0x0000
        /*0042*/ 	.short	0x0000
        /*0044*/ 	.byte	0x00, 0xf5, 0x21, 0x00


	//----- nvinfo : EIATTR_SPARSE_MMA_MASK
	.align		4
.L_225:
        /*0048*/ 	.byte	0x03, 0x50
        /*004a*/ 	.short	0x0000


	//----- nvinfo : EIATTR_MAXREG_COUNT
	.align		4
        /*004c*/ 	.byte	0x03, 0x1b
        /*004e*/ 	.short	0x00ff


	//----- nvinfo : EIATTR_MERCURY_ISA_VERSION
	.align		4
        /*0050*/ 	.byte	0x03, 0x5f
        /*0052*/ 	.short	0x0101


	//----- nvinfo : EIATTR_VRC_CTA_INIT_COUNT
	.align		4
        /*0054*/ 	.byte	0x02, 0x4a
	.zero		1
	.zero		1


	//----- nvinfo : EIATTR_EXIT_INSTR_OFFSETS
	.align		4
        /*0058*/ 	.byte	0x04, 0x1c
        /*005a*/ 	.short	(.L_227 - .L_226)


	//   ....[0]....
.L_226:
        /*005c*/ 	.word	0x00000070


	//   ....[1]....
        /*0060*/ 	.word	0x000020d0


	//----- nvinfo : EIATTR_CRS_STACK_SIZE
	.align		4
.L_227:
        /*0064*/ 	.byte	0x04, 0x1e
        /*0066*/ 	.short	(.L_229 - .L_228)
.L_228:
        /*0068*/ 	.word	0x00000000


	//----- nvinfo : EIATTR_CBANK_PARAM_SIZE
	.align		4
.L_229:
        /*006c*/ 	.byte	0x03, 0x19
        /*006e*/ 	.short	0x001c


	//----- nvinfo : EIATTR_PARAM_CBANK
	.align		4
        /*0070*/ 	.byte	0x04, 0x0a
        /*0072*/ 	.short	(.L_231 - .L_230)
	.align		4
.L_230:
        /*0074*/ 	.word	index@(.nv.constant0._Z23extract_halfka_featuresPK11GPUPositionPiPjj)
        /*0078*/ 	.short	0x0380
        /*007a*/ 	.short	0x001c


	//----- nvinfo : EIATTR_SW_WAR
	.align		4
.L_231:
        /*007c*/ 	.byte	0x04, 0x36
        /*007e*/ 	.short	(.L_233 - .L_232)
.L_232:
        /*0080*/ 	.word	0x00000008
.L_233:


//--------------------- .nv.callgraph             --------------------------
	.section	.nv.callgraph,"",@"SHT_CUDA_CALLGRAPH"
	.align	4
	.sectionentsize	8
	.align		4
        /*0000*/ 	.word	0x00000000
	.align		4
        /*0004*/ 	.word	0xffffffff
	.align		4
        /*0008*/ 	.word	0x00000000
	.align		4
        /*000c*/ 	.word	0xfffffffe
	.align		4
        /*0010*/ 	.word	0x00000000
	.align		4
        /*0014*/ 	.word	0xfffffffd
	.align		4
        /*0018*/ 	.word	0x00000000
	.align		4
        /*001c*/ 	.word	0xfffffffc


//--------------------- .text._Z8mem_copyPKvPvj   --------------------------
	.section	.text._Z8mem_copyPKvPvj,"ax",@progbits
	.align	128
        .global         _Z8mem_copyPKvPvj
        .type           _Z8mem_copyPKvPvj,@function
        .size           _Z8mem_copyPKvPvj,(.L_x_75 - _Z8mem_copyPKvPvj)
        .other          _Z8mem_copyPKvPvj,@"STO_CUDA_ENTRY STV_DEFAULT"
_Z8mem_copyPKvPvj:
.text._Z8mem_copyPKvPvj:
[----:B------:R-:W-:Y:S01]  /*0000*/  LDC R1, c[0x0][0x37c] ;  /* 0x0000df00ff017b82 */ /* 0x000fe20000000800 */
[----:B------:R-:W0:Y:S07]  /*0010*/  S2R R3, SR_TID.X ;  /* 0x0000000000037919 */ /* 0x000e2e0000002100 */
[----:B------:R-:W0:Y:S01]  /*0020*/  S2UR UR4, SR_CTAID.X ;  /* 0x00000000000479c3 */ /* 0x000e220000002500 */
[----:B------:R-:W1:Y:S07]  /*0030*/  LDCU UR5, c[0x0][0x390] ;  /* 0x00007200ff0577ac */ /* 0x000e6e0008000800 */
[----:B------:R-:W0:Y:S02]  /*0040*/  LDC R4, c[0x0][0x360] ;  /* 0x0000d800ff047b82 */ /* 0x000e240000000800 */
[----:B0-----:R-:W-:-:S05]  /*0050*/  IMAD R4, R4, UR4, R3 ;  /* 0x0000000404047c24 */ /* 0x001fca000f8e0203 */
[----:B-1----:R-:W-:-:S13]  /*0060*/  ISETP.GE.U32.AND P0, PT, R4, UR5, PT ;  /* 0x0000000504007c0c */ /* 0x002fda000bf06070 */
[----:B------:R-:W-:Y:S05]  /*0070*/  @P0 EXIT ;  /* 0x000000000000094d */ /* 0x000fea0003800000 */
[----:B------:R-:W0:Y:S01]  /*0080*/  LDCU.128 UR8, c[0x0][0x380] ;  /* 0x00007000ff0877ac */ /* 0x000e220008000c00 */
[----:B------:R-:W1:Y:S01]  /*0090*/  LDCU.64 UR4, c[0x0][0x358] ;  /* 0x00006b00ff0477ac */ /* 0x000e620008000a00 */
[----:B0-----:R-:W-:-:S05]  /*00a0*/  IADD3 R2, P0, PT, R4, UR8, RZ ;  /* 0x0000000804027c10 */ /* 0x001fca000ff1e0ff */
[----:B------:R-:W-:-:S06]  /*00b0*/  IMAD.X R3, RZ, RZ, UR9, P0 ;  /* 0x00000009ff037e24 */ /* 0x000fcc00080e06ff */
[----:B-1----:R-:W2:Y:S01]  /*00c0*/  LDG.E.U8 R3, desc[UR4][R2.64] ;  /* 0x0000000402037981 */ /* 0x002ea2000c1e1100 */
[----:B------:R-:W-:-:S05]  /*00d0*/  IADD3 R4, P0, PT, R4, UR10, RZ ;  /* 0x0000000a04047c10 */ /* 0x000fca000ff1e0ff */
[----:B------:R-:W-:-:S05]  /*00e0*/  IMAD.X R5, RZ, RZ, UR11, P0 ;  /* 0x0000000bff057e24 */ /* 0x000fca00080e06ff */
[----:B--2---:R-:W-:Y:S01]  /*00f0*/  STG.E.U8 desc[UR4][R4.64], R3 ;  /* 0x0000000304007986 */ /* 0x004fe2000c101104 */
[----:B------:R-:W-:Y:S05]  /*0100*/  EXIT ;  /* 0x000000000000794d */ /* 0x000fea0003800000 */
.L_x_0:
[----:B------:R-:W-:-:S00]  /*0110*/  BRA `(.L_x_0) ;  /* 0xfffffffc00fc7947 */ /* 0x000fc0000383ffff */
[----:B------:R-:W-:-:S00]  /*0120*/  NOP ;  /* 0x0000000000007918 */ /* 0x000fc00000000000 */
        /* <DEDUP_REMOVED lines=13> */
.L_x_75:


//--------------------- .text._Z10vector_addPKfS0_Pfj --------------------------
	.section	.text._Z10vector_addPKfS0_Pfj,"ax",@progbits
	.align	128
        .global         _Z10vector_addPKfS0_Pfj
        .type           _Z10vector_addPKfS0_Pfj,@function
        .size           _Z10vector_addPKfS0_Pfj,(.L_x_76 - _Z10vector_addPKfS0_Pfj)
        .other          _Z10vector_addPKfS0_Pfj,@"STO_CUDA_ENTRY STV_DEFAULT"
_Z10vector_addPKfS0_Pfj:
.text._Z10vector_addPKfS0_Pfj:
        /* <DEDUP_REMOVED lines=8> */
[----:B------:R-:W0:Y:S01]  /*0080*/  LDC.64 R2, c[0x0][0x380] ;  /* 0x0000e000ff027b82 */ /* 0x000e220000000a00 */
[----:B------:R-:W1:Y:S07]  /*0090*/  LDCU.64 UR4, c[0x0][0x358] ;  /* 0x00006b00ff0477ac */ /* 0x000e6e0008000a00 */
[----:B------:R-:W2:Y:S08]  /*00a0*/  LDC.64 R4, c[0x0][0x388] ;  /* 0x0000e200ff047b82 */ /* 0x000eb00000000a00 */
[----:B------:R-:W3:Y:S01]  /*00b0*/  LDC.64 R6, c[0x0][0x390] ;  /* 0x0000e400ff067b82 */ /* 0x000ee20000000a00 */
[----:B0-----:R-:W-:-:S06]  /*00c0*/  IMAD.WIDE.U32 R2, R9, 0x4, R2 ;  /* 0x0000000409027825 */ /* 0x001fcc00078e0002 */
[----:B-1----:R-:W4:Y:S01]  /*00d0*/  LDG.E R2, desc[UR4][R2.64] ;  /* 0x0000000402027981 */ /* 0x002f22000c1e1900 */
[----:B--2---:R-:W-:-:S06]  /*00e0*/  IMAD.WIDE.U32 R4, R9, 0x4, R4 ;  /* 0x0000000409047825 */ /* 0x004fcc00078e0004 */
[----:B------:R-:W4:Y:S01]  /*00f0*/  LDG.E R5, desc[UR4][R4.64] ;  /* 0x0000000404057981 */ /* 0x000f22000c1e1900 */
[----:B---3--:R-:W-:-:S04]  /*0100*/  IMAD.WIDE.U32 R6, R9, 0x4, R6 ;  /* 0x0000000409067825 */ /* 0x008fc800078e0006 */
[----:B----4-:R-:W-:-:S05]  /*0110*/  FADD R9, R2, R5 ;  /* 0x0000000502097221 */ /* 0x010fca0000000000 */
[----:B------:R-:W-:Y:S01]  /*0120*/  STG.E desc[UR4][R6.64], R9 ;  /* 0x0000000906007986 */ /* 0x000fe2000c101904 */
[----:B------:R-:W-:Y:S05]  /*0130*/  EXIT ;  /* 0x000000000000794d */ /* 0x000fea0003800000 */
.L_x_1:
        /* <DEDUP_REMOVED lines=12> */
.L_x_76:


//--------------------- .text._Z17nnue_forward_passPKiPKaS0_S2_S0_S2_S0_Pij --------------------------
	.section	.text._Z17nnue_forward_passPKiPKaS0_S2_S0_S2_S0_Pij,"ax",@progbits
	.align	128
        .global         _Z17nnue_forward_passPKiPKaS0_S2_S0_S2_S0_Pij
        .type           _Z17nnue_forward_passPKiPKaS0_S2_S0_S2_S0_Pij,@function
        .size           _Z17nnue_forward_passPKiPKaS0_S2_S0_S2_S0_Pij,(.L_x_77 - _Z17nnue_forward_passPKiPKaS0_S2_S0_S2_S0_Pij)
        .other          _Z17nnue_forward_passPKiPKaS0_S2_S0_S2_S0_Pij,@"STO_CUDA_ENTRY STV_DEFAULT"
_Z17nnue_forward_passPKiPKaS0_S2_S0_S2_S0_Pij:
.text._Z17nnue_forward_passPKiPKaS0_S2_S0_S2_S0_Pij:
[----:B------:R-:W-:Y:S01]  /*0000*/  LDC R1, c[0x0][0x37c] ;  /* 0x0000df00ff017b82 */ /* 0x000fe20000000800 */
[----:B------:R-:W0:Y:S01]  /*0010*/  S2R R0, SR_CTAID.X ;  /* 0x0000000000007919 */ /* 0x000e220000002500 */
[----:B------:R-:W0:Y:S02]  /*0020*/  LDCU UR4, c[0x0][0x3c0] ;  /* 0x00007800ff0477ac */ /* 0x000e240008000800 */
[----:B0-----:R-:W-:-:S13]  /*0030*/  ISETP.GE.U32.AND P0, PT, R0, UR4, PT ;  /* 0x0000000400007c0c */ /* 0x001fda000bf06070 */
[----:B------:R-:W-:Y:S05]  /*0040*/  @P0 EXIT ;  /* 0x000000000000094d */ /* 0x000fea0003800000 */
[----:B------:R-:W0:Y:S01]  /*0050*/  S2R R4, SR_TID.X ;  /* 0x0000000000047919 */ /* 0x000e220000002100 */
[----:B------:R-:W1:Y:S01]  /*0060*/  LDCU.64 UR6, c[0x0][0x358] ;  /* 0x00006b00ff0677ac */ /* 0x000e620008000a00 */
[----:B------:R-:W-:Y:S01]  /*0070*/  BSSY.RECONVERGENT B0, `(.L_x_2) ;  /* 0x000004e000007945 */ /* 0x000fe20003800200 */
[----:B0-----:R-:W-:-:S13]  /*0080*/  ISETP.GT.U32.AND P0, PT, R4, 0xe, PT ;  /* 0x0000000e0400780c */ /* 0x001fda0003f04070 */
[----:B-1----:R-:W-:Y:S05]  /*0090*/  @P0 BRA `(.L_x_3) ;  /* 0x00000004002c0947 */ /* 0x002fea0003800000 */
[----:B------:R-:W0:Y:S08]  /*00a0*/  LDC.64 R2, c[0x0][0x390] ;  /* 0x0000e400ff027b82 */ /* 0x000e300000000a00 */
[----:B------:R-:W1:Y:S08]  /*00b0*/  LDC.64 R6, c[0x0][0x380] ;  /* 0x0000e000ff067b82 */ /* 0x000e700000000a00 */
[----:B------:R-:W2:Y:S01]  /*00c0*/  LDC.64 R8, c[0x0][0x388] ;  /* 0x0000e200ff087b82 */ /* 0x000ea20000000a00 */
[----:B------:R-:W-:-:S02]  /*00d0*/  IMAD.SHL.U32 R11, R0, 0x400, RZ ;  /* 0x00000400000b7824 */ /* 0x000fc400078e00ff */
[----:B0-----:R-:W-:-:S05]  /*00e0*/  IMAD.WIDE.U32 R2, R4, 0x4, R2 ;  /* 0x0000000404027825 */ /* 0x001fca00078e0002 */
[----:B------:R0:W5:Y:S01]  /*00f0*/  LDG.E R5, desc[UR6][R2.64] ;  /* 0x0000000602057981 */ /* 0x000162000c1e1900 */
[----:B------:R-:W-:Y:S01]  /*0100*/  UMOV UR4, URZ ;  /* 0x000000ff00047c82 */ /* 0x000fe20008000000 */
[----:B-1----:R-:W-:-:S03]  /*0110*/  IMAD.WIDE.U32 R6, R11, 0x4, R6 ;  /* 0x000000040b067825 */ /* 0x002fc600078e0006 */
[----:B0-----:R-:W-:Y:S01]  /*0120*/  IADD3 R2, P0, PT, R6, 0x10, RZ ;  /* 0x0000001006027810 */ /* 0x001fe20007f1e0ff */
[----:B--2---:R-:W-:-:S04]  /*0130*/  IMAD.WIDE.U32 R8, R4, 0x400, R8 ;  /* 0x0000040004087825 */ /* 0x004fc800078e0008 */
[----:B------:R-:W-:Y:S01]  /*0140*/  IMAD.X R3, RZ, RZ, R7, P0 ;  /* 0x000000ffff037224 */ /* 0x000fe200000e0607 */
[----:B------:R-:W-:-:S05]  /*0150*/  IADD3 R6, P1, PT, R8, 0x3, RZ ;  /* 0x0000000308067810 */ /* 0x000fca0007f3e0ff */
[----:B------:R-:W-:-:S08]  /*0160*/  IMAD.X R7, RZ, RZ, R9, P1 ;  /* 0x000000ffff077224 */ /* 0x000fd000008e0609 */
.L_x_4:
[----:B------:R-:W2:Y:S04]  /*0170*/  LDG.E R21, desc[UR6][R2.64+-0x10] ;  /* 0xfffff00602157981 */ /* 0x000ea8000c1e1900 */
[----:B------:R-:W3:Y:S04]  /*0180*/  LDG.E R22, desc[UR6][R2.64+-0xc] ;  /* 0xfffff40602167981 */ /* 0x000ee8000c1e1900 */
[----:B------:R-:W4:Y:S04]  /*0190*/  LDG.E R23, desc[UR6][R2.64+-0x8] ;  /* 0xfffff80602177981 */ /* 0x000f28000c1e1900 */
[----:B------:R-:W4:Y:S04]  /*01a0*/  LDG.E R19, desc[UR6][R2.64+-0x4] ;  /* 0xfffffc0602137981 */ /* 0x000f28000c1e1900 */
[----:B------:R-:W4:Y:S04]  /*01b0*/  LDG.E.S8 R20, desc[UR6][R6.64+-0x3] ;  /* 0xfffffd0606147981 */ /* 0x000f28000c1e1300 */
[----:B------:R-:W4:Y:S04]  /*01c0*/  LDG.E R17, desc[UR6][R2.64] ;  /* 0x0000000602117981 */ /* 0x000f28000c1e1900 */
[----:B------:R-:W4:Y:S04]  /*01d0*/  LDG.E.S8 R18, desc[UR6][R6.64+-0x2] ;  /* 0xfffffe0606127981 */ /* 0x000f28000c1e1300 */
[----:B------:R-:W4:Y:S04]  /*01e0*/  LDG.E R16, desc[UR6][R2.64+0x4] ;  /* 0x0000040602107981 */ /* 0x000f28000c1e1900 */
[----:B------:R-:W4:Y:S04]  /*01f0*/  LDG.E.S8 R15, desc[UR6][R6.64+-0x1] ;  /* 0xffffff06060f7981 */ /* 0x000f28000c1e1300 */
[----:B------:R-:W4:Y:S04]  /*0200*/  LDG.E R12, desc[UR6][R2.64+0x8] ;  /* 0x00000806020c7981 */ /* 0x000f28000c1e1900 */
[----:B------:R-:W4:Y:S04]  /*0210*/  LDG.E.S8 R14, desc[UR6][R6.64] ;  /* 0x00000006060e7981 */ /* 0x000f28000c1e1300 */
[----:B------:R0:W4:Y:S04]  /*0220*/  LDG.E R9, desc[UR6][R2.64+0xc] ;  /* 0x00000c0602097981 */ /* 0x000128000c1e1900 */
[----:B------:R-:W4:Y:S04]  /*0230*/  LDG.E.S8 R13, desc[UR6][R6.64+0x1] ;  /* 0x00000106060d7981 */ /* 0x000f28000c1e1300 */
[----:B------:R-:W4:Y:S04]  /*0240*/  LDG.E.S8 R11, desc[UR6][R6.64+0x2] ;  /* 0x00000206060b7981 */ /* 0x000f28000c1e1300 */
[----:B------:R-:W4:Y:S04]  /*0250*/  LDG.E.S8 R10, desc[UR6][R6.64+0x3] ;  /* 0x00000306060a7981 */ /* 0x000f28000c1e1300 */
[----:B------:R1:W4:Y:S01]  /*0260*/  LDG.E.S8 R8, desc[UR6][R6.64+0x4] ;  /* 0x0000040606087981 */ /* 0x000322000c1e1300 */
[----:B------:R-:W-:-:S04]  /*0270*/  UIADD3 UR4, UPT, UPT, UR4, 0x20, URZ ;  /* 0x0000002004047890 */ /* 0x000fc8000fffe0ff */
[----:B------:R-:W-:Y:S01]  /*0280*/  UISETP.NE.AND UP0, UPT, UR4, 0x1000, UPT ;  /* 0x000010000400788c */ /* 0x000fe2000bf05270 */
[----:B0-----:R-:W-:Y:S02]  /*0290*/  IADD3 R2, P0, PT, R2, 0x20, RZ ;  /* 0x0000002002027810 */ /* 0x001fe40007f1e0ff */
[----:B-1----:R-:W-:-:S03]  /*02a0*/  IADD3 R6, P1, PT, R6, 0x8, RZ ;  /* 0x0000000806067810 */ /* 0x002fc60007f3e0ff */
[----:B------:R-:W-:Y:S02]  /*02b0*/  IMAD.X R3, RZ, RZ, R3, P0 ;  /* 0x000000ffff037224 */ /* 0x000fe400000e0603 */
[----:B------:R-:W-:Y:S02]  /*02c0*/  IMAD.X R7, RZ, RZ, R7, P1 ;  /* 0x000000ffff077224 */ /* 0x000fe400008e0607 */
[----:B--2---:R-:W-:Y:S02]  /*02d0*/  IMAD.SHL.U32 R21, R21, 0x400, RZ ;  /* 0x0000040015157824 */ /* 0x004fe400078e00ff */
[----:B---3--:R-:W-:-:S03]  /*02e0*/  IMAD.SHL.U32 R22, R22, 0x400, RZ ;  /* 0x0000040016167824 */ /* 0x008fc600078e00ff */
[----:B------:R-:W-:Y:S01]  /*02f0*/  SHF.R.S32.HI R21, RZ, 0x10, R21 ;  /* 0x00000010ff157819 */ /* 0x000fe20000011415 */
[----:B----4-:R-:W-:Y:S01]  /*0300*/  IMAD.SHL.U32 R23, R23, 0x400, RZ ;  /* 0x0000040017177824 */ /* 0x010fe200078e00ff */
[----:B------:R-:W-:Y:S02]  /*0310*/  SHF.R.S32.HI R22, RZ, 0x10, R22 ;  /* 0x00000010ff167819 */ /* 0x000fe40000011416 */
[----:B------:R-:W-:Y:S01]  /*0320*/  VIMNMX.RELU R21, PT, PT, R21, 0xfe, PT ;  /* 0x000000fe15157848 */ /* 0x000fe20003fe1100 */
[----:B------:R-:W-:Y:S01]  /*0330*/  IMAD.SHL.U32 R19, R19, 0x400, RZ ;  /* 0x0000040013137824 */ /* 0x000fe200078e00ff */
[----:B------:R-:W-:Y:S02]  /*0340*/  SHF.R.S32.HI R23, RZ, 0x10, R23 ;  /* 0x00000010ff177819 */ /* 0x000fe40000011417 */
[----:B------:R-:W-:Y:S01]  /*0350*/  VIMNMX.RELU R22, PT, PT, R22, 0xfe, PT ;  /* 0x000000fe16167848 */ /* 0x000fe20003fe1100 */
[----:B-----5:R-:W-:Y:S01]  /*0360*/  IMAD R21, R21, R20, R5 ;  /* 0x0000001415157224 */ /* 0x020fe200078e0205 */
[----:B------:R-:W-:-:S02]  /*0370*/  SHF.R.S32.HI R19, RZ, 0x10, R19 ;  /* 0x00000010ff137819 */ /* 0x000fc40000011413 */
[----:B------:R-:W-:Y:S01]  /*0380*/  VIMNMX.RELU R23, PT, PT, R23, 0xfe, PT ;  /* 0x000000fe17177848 */ /* 0x000fe20003fe1100 */
[----:B------:R-:W-:Y:S01]  /*0390*/  IMAD.SHL.U32 R17, R17, 0x400, RZ ;  /* 0x0000040011117824 */ /* 0x000fe200078e00ff */
[----:B------:R-:W-:Y:S01]  /*03a0*/  VIMNMX.RELU R19, PT, PT, R19, 0xfe, PT ;  /* 0x000000fe13137848 */ /* 0x000fe20003fe1100 */
[----:B------:R-:W-:-:S03]  /*03b0*/  IMAD R18, R22, R18, R21 ;  /* 0x0000001216127224 */ /* 0x000fc600078e0215 */
[----:B------:R-:W-:Y:S01]  /*03c0*/  SHF.R.S32.HI R17, RZ, 0x10, R17 ;  /* 0x00000010ff117819 */ /* 0x000fe20000011411 */
[----:B------:R-:W-:-:S03]  /*03d0*/  IMAD.SHL.U32 R16, R16, 0x400, RZ ;  /* 0x0000040010107824 */ /* 0x000fc600078e00ff */
[----:B------:R-:W-:Y:S01]  /*03e0*/  VIMNMX.RELU R17, PT, PT, R17, 0xfe, PT ;  /* 0x000000fe11117848 */ /* 0x000fe20003fe1100 */
[----:B------:R-:W-:Y:S01]  /*03f0*/  IMAD R15, R23, R15, R18 ;  /* 0x0000000f170f7224 */ /* 0x000fe200078e0212 */
        /* <DEDUP_REMOVED lines=8> */
[----:B------:R-:W-:-:S03]  /*0480*/  SHF.R.S32.HI R9, RZ, 0x10, R9 ;  /* 0x00000010ff097819 */ /* 0x000fc60000011409 */
[----:B------:R-:W-:Y:S01]  /*0490*/  IMAD R11, R16, R11, R14 ;  /* 0x0000000b100b7224 */ /* 0x000fe200078e020e */
[----:B------:R-:W-:-:S03]  /*04a0*/  VIMNMX.RELU R9, PT, PT, R9, 0xfe, PT ;  /* 0x000000fe09097848 */ /* 0x000fc60003fe1100 */
[----:B------:R-:W-:-:S04]  /*04b0*/  IMAD R11, R12, R10, R11 ;  /* 0x0000000a0c0b7224 */ /* 0x000fc800078e020b */
[----:B------:R-:W-:Y:S01]  /*04c0*/  IMAD R5, R9, R8, R11 ;  /* 0x0000000809057224 */ /* 0x000fe200078e020b */
[----:B------:R-:W-:Y:S06]  /*04d0*/  BRA.U UP0, `(.L_x_4) ;  /* 0xfffffffd00247547 */ /* 0x000fec000b83ffff */
[----:B------:R-:W0:Y:S01]  /*04e0*/  S2UR UR5, SR_CgaCtaId ;  /* 0x00000000000579c3 */ /* 0x000e220000008800 */
[----:B------:R-:W-:Y:S01]  /*04f0*/  IMAD.SHL.U32 R5, R5, 0x400, RZ ;  /* 0x0000040005057824 */ /* 0x000fe200078e00ff */
[----:B------:R-:W-:-:S04]  /*0500*/  UMOV UR4, 0x400 ;  /* 0x0000040000047882 */ /* 0x000fc80000000000 */
[----:B------:R-:W-:-:S04]  /*0510*/  SHF.R.S32.HI R5, RZ, 0x10, R5 ;  /* 0x00000010ff057819 */ /* 0x000fc80000011405 */
[----:B------:R-:W-:Y:S01]  /*0520*/  VIMNMX.RELU R5, PT, PT, R5, 0x7f, PT ;  /* 0x0000007f05057848 */ /* 0x000fe20003fe1100 */
[----:B0-----:R-:W-:-:S09]  /*0530*/  ULEA UR4, UR5, UR4, 0x18 ;  /* 0x0000000405047291 */ /* 0x001fd2000f8ec0ff */
[----:B------:R0:W-:Y:S03]  /*0540*/  STS.U8 [R4+UR4], R5 ;  /* 0x0000000504007988 */ /* 0x0001e60008000004 */
.L_x_3:
[----:B------:R-:W-:Y:S05]  /*0550*/  BSYNC.RECONVERGENT B0 ;  /* 0x0000000000007941 */ /* 0x000fea0003800200 */
.L_x_2:
[----:B------:R-:W-:Y:S01]  /*0560*/  BAR.SYNC.DEFER_BLOCKING 0x0 ;  /* 0x0000000000007b1d */ /* 0x000fe20000010000 */
[C---:B------:R-:W-:Y:S02]  /*0570*/  ISETP.GT.U32.AND P1, PT, R4.reuse, 0x1f, PT ;  /* 0x0000001f0400780c */ /* 0x040fe40003f24070 */
[----:B------:R-:W-:-:S03]  /*0580*/  ISETP.NE.AND P0, PT, R4, RZ, PT ;  /* 0x000000ff0400720c */ /* 0x000fc60003f05270 */
[----:B------:R-:W-:Y:S08]  /*0590*/  BSSY.RECONVERGENT B0, `(.L_x_5) ;  /* 0x000004e000007945 */ /* 0x000ff00003800200 */
[----:B------:R-:W-:Y:S05]  /*05a0*/  @P1 BRA `(.L_x_6) ;  /* 0x0000000400301947 */ /* 0x000fea0003800000 */
[----:B------:R-:W1:Y:S01]  /*05b0*/  LDC.64 R2, c[0x0][0x398] ;  /* 0x0000e600ff027b82 */ /* 0x000e620000000a00 */
[----:B0-----:R-:W-:-:S07]  /*05c0*/  IMAD R5, R4, 0xf, RZ ;  /* 0x0000000f04057824 */ /* 0x001fce00078e02ff */
[----:B------:R-:W0:Y:S01]  /*05d0*/  LDC.64 R6, c[0x0][0x3a0] ;  /* 0x0000e800ff067b82 */ /* 0x000e220000000a00 */
[----:B-1----:R-:W-:-:S05]  /*05e0*/  IADD3 R2, P1, PT, R5, R2, RZ ;  /* 0x0000000205027210 */ /* 0x002fca0007f3e0ff */
[----:B------:R-:W-:-:S05]  /*05f0*/  IMAD.X R3, RZ, RZ, R3, P1 ;  /* 0x000000ffff037224 */ /* 0x000fca00008e0603 */
[----:B------:R-:W2:Y:S04]  /*0600*/  LDG.E.U8 R23, desc[UR6][R2.64+0x3] ;  /* 0x0000030602177981 */ /* 0x000ea8000c1e1100 */
[----:B------:R-:W2:Y:S04]  /*0610*/  LDG.E.U8 R20, desc[UR6][R2.64+0x2] ;  /* 0x0000020602147981 */ /* 0x000ea8000c1e1100 */
[----:B------:R-:W3:Y:S04]  /*0620*/  LDG.E.U8 R11, desc[UR6][R2.64+0x1] ;  /* 0x00000106020b7981 */ /* 0x000ee8000c1e1100 */
[----:B------:R-:W3:Y:S01]  /*0630*/  LDG.E.U8 R10, desc[UR6][R2.64] ;  /* 0x00000006020a7981 */ /* 0x000ee2000c1e1100 */
[----:B0-----:R-:W-:-:S03]  /*0640*/  IMAD.WIDE.U32 R6, R4, 0x4, R6 ;  /* 0x0000000404067825 */ /* 0x001fc600078e0006 */
[----:B------:R-:W4:Y:S04]  /*0650*/  LDG.E.U8 R16, desc[UR6][R2.64+0x7] ;  /* 0x0000070602107981 */ /* 0x000f28000c1e1100 */
[----:B------:R-:W4:Y:S04]  /*0660*/  LDG.E.U8 R9, desc[UR6][R2.64+0x6] ;  /* 0x0000060602097981 */ /* 0x000f28000c1e1100 */
[----:B------:R-:W5:Y:S04]  /*0670*/  LDG.E.U8 R5, desc[UR6][R2.64+0x5] ;  /* 0x0000050602057981 */ /* 0x000f68000c1e1100 */
[----:B------:R-:W5:Y:S04]  /*0680*/  LDG.E.U8 R14, desc[UR6][R2.64+0x4] ;  /* 0x00000406020e7981 */ /* 0x000f68000c1e1100 */
[----:B------:R-:W5:Y:S04]  /*0690*/  LDG.E.U8 R12, desc[UR6][R2.64+0xb] ;  /* 0x00000b06020c7981 */ /* 0x000f68000c1e1100 */
[----:B------:R-:W5:Y:S04]  /*06a0*/  LDG.E.U8 R15, desc[UR6][R2.64+0xa] ;  /* 0x00000a06020f7981 */ /* 0x000f68000c1e1100 */
[----:B------:R-:W5:Y:S04]  /*06b0*/  LDG.E.U8 R8, desc[UR6][R2.64+0x9] ;  /* 0x0000090602087981 */ /* 0x000f68000c1e1100 */
[----:B------:R-:W5:Y:S04]  /*06c0*/  LDG.E.U8 R13, desc[UR6][R2.64+0x8] ;  /* 0x00000806020d7981 */ /* 0x000f68000c1e1100 */
[----:B------:R0:W5:Y:S04]  /*06d0*/  LDG.E R6, desc[UR6][R6.64] ;  /* 0x0000000606067981 */ /* 0x000168000c1e1900 */
[----:B------:R-:W5:Y:S04]  /*06e0*/  LDG.E.U8 R17, desc[UR6][R2.64+0xd] ;  /* 0x00000d0602117981 */ /* 0x000f68000c1e1100 */
[----:B------:R-:W5:Y:S04]  /*06f0*/  LDG.E.U8 R18, desc[UR6][R2.64+0xc] ;  /* 0x00000c0602127981 */ /* 0x000f68000c1e1100 */
[----:B------:R1:W5:Y:S01]  /*0700*/  LDG.E.U8 R19, desc[UR6][R2.64+0xe] ;  /* 0x00000e0602137981 */ /* 0x000362000c1e1100 */
[----:B------:R-:W0:Y:S01]  /*0710*/  S2UR UR5, SR_CgaCtaId ;  /* 0x00000000000579c3 */ /* 0x000e220000008800 */
[----:B------:R-:W-:-:S02]  /*0720*/  UMOV UR4, 0x400 ;  /* 0x0000040000047882 */ /* 0x000fc40000000000 */
[----:B0-----:R-:W-:Y:S02]  /*0730*/  ULEA UR8, UR5, UR4, 0x18 ;  /* 0x0000000405087291 */ /* 0x001fe4000f8ec0ff */
[----:B------:R-:W-:-:S04]  /*0740*/  UIADD3 UR4, UPT, UPT, UR4, 0xf, URZ ;  /* 0x0000000f04047890 */ /* 0x000fc8000fffe0ff */
[----:B------:R-:W-:-:S03]  /*0750*/  ULEA UR4, UR5, UR4, 0x18 ;  /* 0x0000000405047291 */ /* 0x000fc6000f8ec0ff */
[----:B------:R-:W-:Y:S04]  /*0760*/  LDS.U8 R21, [UR8+0x3] ;  /* 0x00000308ff157984 */ /* 0x000fe80008000000 */
[----:B------:R-:W0:Y:S04]  /*0770*/  LDS.U8 R22, [UR8+0x2] ;  /* 0x00000208ff167984 */ /* 0x000e280008000000 */
[----:B------:R-:W-:Y:S04]  /*0780*/  LDS.U8 R26, [UR8+0x1] ;  /* 0x00000108ff1a7984 */ /* 0x000fe80008000000 */
[----:B------:R-:W1:Y:S04]  /*0790*/  LDS.U8 R27, [UR8] ;  /* 0x00000008ff1b7984 */ /* 0x000e680008000000 */
[----:B------:R-:W-:Y:S04]  /*07a0*/  LDS.U8 R7, [UR8+0x7] ;  /* 0x00000708ff077984 */ /* 0x000fe80008000000 */
[----:B------:R-:W1:Y:S04]  /*07b0*/  LDS.U8 R28, [UR8+0x6] ;  /* 0x00000608ff1c7984 */ /* 0x000e680008000000 */
[----:B------:R-:W-:Y:S04]  /*07c0*/  LDS.U8 R24, [UR8+0x5] ;  /* 0x00000508ff187984 */ /* 0x000fe80008000000 */
[----:B------:R-:W1:Y:S01]  /*07d0*/  LDS.U8 R25, [UR8+0x4] ;  /* 0x00000408ff197984 */ /* 0x000e620008000000 */
[----:B0-----:R-:W-:-:S03]  /*07e0*/  PRMT R21, R22, 0x3340, R21 ;  /* 0x0000334016157816 */ /* 0x001fc60000000015 */
[----:B------:R-:W-:Y:S01]  /*07f0*/  LDS.U8 R22, [UR8+0x8] ;  /* 0x00000808ff167984 */ /* 0x000fe20008000000 */
[----:B-1----:R-:W-:-:S04]  /*0800*/  PRMT R26, R27, 0x3340, R26 ;  /* 0x000033401b1a7816 */ /* 0x002fc8000000001a */
[----:B------:R-:W-:Y:S02]  /*0810*/  PRMT R3, R26, 0x5410, R21 ;  /* 0x000054101a037816 */ /* 0x000fe40000000015 */
[----:B------:R-:W-:Y:S01]  /*0820*/  LDS.U8 R21, [UR8+0xa] ;  /* 0x00000a08ff157984 */ /* 0x000fe20008000000 */
[----:B------:R-:W-:-:S03]  /*0830*/  PRMT R2, R28, 0x3340, R7 ;  /* 0x000033401c027816 */ /* 0x000fc60000000007 */
[----:B------:R-:W0:Y:S01]  /*0840*/  LDS.U8 R7, [UR8+0x9] ;  /* 0x00000908ff077984 */ /* 0x000e220008000000 */
[----:B------:R-:W-:-:S03]  /*0850*/  PRMT R25, R25, 0x3340, R24 ;  /* 0x0000334019197816 */ /* 0x000fc60000000018 */
[----:B------:R-:W-:Y:S01]  /*0860*/  LDS.U8 R24, [UR8+0xc] ;  /* 0x00000c08ff187984 */ /* 0x000fe20008000000 */
[----:B------:R-:W-:Y:S02]  /*0870*/  PRMT R2, R25, 0x5410, R2 ;  /* 0x0000541019027816 */ /* 0x000fe40000000002 */
[----:B0-----:R-:W-:Y:S02]  /*0880*/  PRMT R7, R22, 0x3340, R7 ;  /* 0x0000334016077816 */ /* 0x001fe40000000007 */
[----:B--2---:R-:W-:Y:S02]  /*0890*/  PRMT R23, R20, 0x3340, R23 ;  /* 0x0000334014177816 */ /* 0x004fe40000000017 */
[----:B------:R-:W0:Y:S01]  /*08a0*/  LDS.U8 R20, [UR8+0xb] ;  /* 0x00000b08ff147984 */ /* 0x000e220008000000 */
[----:B---3--:R-:W-:-:S03]  /*08b0*/  PRMT R26, R10, 0x3340, R11 ;  /* 0x000033400a1a7816 */ /* 0x008fc6000000000b */
[----:B------:R-:W1:Y:S01]  /*08c0*/  LDS.U8 R11, [UR8+0xd] ;  /* 0x00000d08ff0b7984 */ /* 0x000e620008000000 */
[----:B------:R-:W-:-:S03]  /*08d0*/  PRMT R23, R26, 0x5410, R23 ;  /* 0x000054101a177816 */ /* 0x000fc60000000017 */
[----:B------:R-:W2:Y:S01]  /*08e0*/  LDS.U8 R10, [UR8+0xe] ;  /* 0x00000e08ff0a7984 */ /* 0x000ea20008000000 */
[----:B----4-:R-:W-:Y:S02]  /*08f0*/  PRMT R9, R9, 0x3340, R16 ;  /* 0x0000334009097816 */ /* 0x010fe40000000010 */
[----:B-----5:R-:W-:-:S04]  /*0900*/  PRMT R14, R14, 0x3340, R5 ;  /* 0x000033400e0e7816 */ /* 0x020fc80000000005 */
[----:B------:R-:W-:Y:S02]  /*0910*/  PRMT R9, R14, 0x5410, R9 ;  /* 0x000054100e097816 */ /* 0x000fe40000000009 */
[----:B------:R-:W-:Y:S02]  /*0920*/  PRMT R12, R15, 0x3340, R12 ;  /* 0x000033400f0c7816 */ /* 0x000fe4000000000c */
[----:B------:R-:W-:Y:S02]  /*0930*/  PRMT R13, R13, 0x3340, R8 ;  /* 0x000033400d0d7816 */ /* 0x000fe40000000008 */
[----:B0-----:R-:W-:Y:S01]  /*0940*/  PRMT R20, R21, 0x3340, R20 ;  /* 0x0000334015147816 */ /* 0x001fe20000000014 */
[----:B------:R-:W-:Y:S01]  /*0950*/  IDP.4A.S8.U8 R3, R23, R3, R6 ;  /* 0x0000000317037226 */ /* 0x000fe20000000206 */
[----:B------:R-:W-:Y:S02]  /*0960*/  PRMT R13, R13, 0x5410, R12 ;  /* 0x000054100d0d7816 */ /* 0x000fe4000000000c */
[----:B------:R-:W-:Y:S01]  /*0970*/  PRMT R7, R7, 0x5410, R20 ;  /* 0x0000541007077816 */ /* 0x000fe20000000014 */
[----:B------:R-:W-:Y:S01]  /*0980*/  IDP.4A.S8.U8 R2, R9, R2, R3 ;  /* 0x0000000209027226 */ /* 0x000fe20000000203 */
[----:B-1----:R-:W-:-:S02]  /*0990*/  PRMT R11, R24, 0x3340, R11 ;  /* 0x00003340180b7816 */ /* 0x002fc4000000000b */
[----:B------:R-:W-:Y:S01]  /*09a0*/  PRMT R17, R18, 0x3340, R17 ;  /* 0x0000334012117816 */ /* 0x000fe20000000011 */
[----:B------:R-:W-:Y:S01]  /*09b0*/  IDP.4A.S8.U8 R2, R13, R7, R2 ;  /* 0x000000070d027226 */ /* 0x000fe20000000202 */
[----:B--2---:R-:W-:Y:S02]  /*09c0*/  PRMT R10, R10, 0x3340, RZ ;  /* 0x000033400a0a7816 */ /* 0x004fe400000000ff */
[----:B------:R-:W-:Y:S02]  /*09d0*/  PRMT R6, R19, 0x3340, RZ ;  /* 0x0000334013067816 */ /* 0x000fe400000000ff */
[----:B------:R-:W-:Y:S02]  /*09e0*/  PRMT R10, R11, 0x5410, R10 ;  /* 0x000054100b0a7816 */ /* 0x000fe4000000000a */
[----:B------:R-:W-:-:S05]  /*09f0*/  PRMT R17, R17, 0x5410, R6 ;  /* 0x0000541011117816 */ /* 0x000fca0000000006 */
[----:B------:R-:W-:-:S04]  /*0a00*/  IDP.4A.S8.U8 R2, R17, R10, R2 ;  /* 0x0000000a11027226 */ /* 0x000fc80000000202 */
[----:B------:R-:W-:-:S05]  /*0a10*/  IMAD.SHL.U32 R2, R2, 0x400, RZ ;  /* 0x0000040002027824 */ /* 0x000fca00078e00ff */
[----:B------:R-:W-:-:S04]  /*0a20*/  SHF.R.S32.HI R2, RZ, 0x10, R2 ;  /* 0x00000010ff027819 */ /* 0x000fc80000011402 */
[----:B------:R-:W-:-:S05]  /*0a30*/  VIMNMX.RELU R2, PT, PT, R2, 0x7f, PT ;  /* 0x0000007f02027848 */ /* 0x000fca0003fe1100 */
[----:B------:R-:W-:-:S05]  /*0a40*/  IMAD R2, R2, R2, RZ ;  /* 0x0000000202027224 */ /* 0x000fca00078e02ff */
[----:B------:R-:W-:-:S05]  /*0a50*/  SHF.R.U32.HI R3, RZ, 0x7, R2 ;  /* 0x00000007ff037819 */ /* 0x000fca0000011602 */
[----:B------:R1:W-:Y:S02]  /*0a60*/  STS.U8 [R4+UR4], R3 ;  /* 0x0000000304007988 */ /* 0x0003e40008000004 */
.L_x_6:
[----:B------:R-:W-:Y:S05]  /*0a70*/  BSYNC.RECONVERGENT B0 ;  /* 0x0000000000007941 */ /* 0x000fea0003800200 */
.L_x_5:
[----:B------:R-:W-:Y:S06]  /*0a80*/  BAR.SYNC.DEFER_BLOCKING 0x0 ;  /* 0x0000000000007b1d */ /* 0x000fec0000010000 */
[----:B------:R-:W-:Y:S05]  /*0a90*/  @P0 EXIT ;  /* 0x000000000000094d */ /* 0x000fea0003800000 */
[----:B-1----:R-:W1:Y:S02]  /*0aa0*/  LDC.64 R2, c[0x0][0x3a8] ;  /* 0x0000ea00ff027b82 */ /* 0x002e640000000a00 */
[----:B-1----:R-:W2:Y:S04]  /*0ab0*/  LDG.E.U8 R19, desc[UR6][R2.64+0x3] ;  /* 0x0000030602137981 */ /* 0x002ea8000c1e1100 */
[----:B------:R-:W2:Y:S04]  /*0ac0*/  LDG.E.U8 R24, desc[UR6][R2.64+0x2] ;  /* 0x0000020602187981 */ /* 0x000ea8000c1e1100 */
[----:B------:R-:W3:Y:S04]  /*0ad0*/  LDG.E.U8 R13, desc[UR6][R2.64+0x1] ;  /* 0x00000106020d7981 */ /* 0x000ee8000c1e1100 */
[----:B------:R-:W3:Y:S04]  /*0ae0*/  LDG.E.U8 R16, desc[UR6][R2.64] ;  /* 0x0000000602107981 */ /* 0x000ee8000c1e1100 */
[----:B------:R-:W4:Y:S04]  /*0af0*/  LDG.E.U8 R11, desc[UR6][R2.64+0x7] ;  /* 0x00000706020b7981 */ /* 0x000f28000c1e1100 */
[----:B------:R-:W4:Y:S04]  /*0b00*/  LDG.E.U8 R10, desc[UR6][R2.64+0x6] ;  /* 0x00000606020a7981 */ /* 0x000f28000c1e1100 */
[----:B------:R-:W5:Y:S04]  /*0b10*/  LDG.E.U8 R9, desc[UR6][R2.64+0x5] ;  /* 0x0000050602097981 */ /* 0x000f68000c1e1100 */
[----:B------:R-:W5:Y:S01]  /*0b20*/  LDG.E.U8 R8, desc[UR6][R2.64+0x4] ;  /* 0x0000040602087981 */ /* 0x000f62000c1e1100 */
[----:B0-----:R-:W0:Y:S03]  /*0b30*/  LDC.64 R4, c[0x0][0x3b0] ;  /* 0x0000ec00ff047b82 */ /* 0x001e260000000a00 */
[----:B------:R-:W5:Y:S04]  /*0b40*/  LDG.E.U8 R20, desc[UR6][R2.64+0xb] ;  /* 0x00000b0602147981 */ /* 0x000f68000c1e1100 */
[----:B------:R-:W5:Y:S04]  /*0b50*/  LDG.E.U8 R21, desc[UR6][R2.64+0xa] ;  /* 0x00000a0602157981 */ /* 0x000f68000c1e1100 */
[----:B------:R-:W5:Y:S04]  /*0b60*/  LDG.E.U8 R22, desc[UR6][R2.64+0x9] ;  /* 0x0000090602167981 */ /* 0x000f68000c1e1100 */
[----:B------:R-:W5:Y:S04]  /*0b70*/  LDG.E.U8 R23, desc[UR6][R2.64+0x8] ;  /* 0x0000080602177981 */ /* 0x000f68000c1e1100 */
[----:B0-----:R0:W5:Y:S01]  /*0b80*/  LDG.E R12, desc[UR6][R4.64] ;  /* 0x00000006040c7981 */ /* 0x001162000c1e1900 */
[----:B------:R-:W1:Y:S01]  /*0b90*/  S2UR UR5, SR_CgaCtaId ;  /* 0x00000000000579c3 */ /* 0x000e620000008800 */
[----:B------:R-:W-:-:S02]  /*0ba0*/  UMOV UR4, 0x400 ;  /* 0x0000040000047882 */ /* 0x000fc40000000000 */
[----:B------:R-:W5:Y:S01]  /*0bb0*/  LDG.E.U8 R5, desc[UR6][R2.64+0xd] ;  /* 0x00000d0602057981 */ /* 0x000f62000c1e1100 */
[----:B-1----:R-:W-:-:S09]  /*0bc0*/  ULEA UR4, UR5, UR4, 0x18 ;  /* 0x0000000405047291 */ /* 0x002fd2000f8ec0ff */
[----:B------:R-:W-:Y:S04]  /*0bd0*/  LDS.U8 R25, [UR4+0x12] ;  /* 0x00001204ff197984 */ /* 0x000fe80008000000 */
[----:B------:R-:W1:Y:S04]  /*0be0*/  LDS.U8 R6, [UR4+0x11] ;  /* 0x00001104ff067984 */ /* 0x000e680008000000 */
[----:B------:R-:W-:Y:S04]  /*0bf0*/  LDS.U8 R7, [UR4+0x10] ;  /* 0x00001004ff077984 */ /* 0x000fe80008000000 */
[----:B0-----:R-:W0:Y:S04]  /*0c00*/  LDS.U8 R4, [UR4+0xf] ;  /* 0x00000f04ff047984 */ /* 0x001e280008000000 */
[----:B------:R-:W-:Y:S04]  /*0c10*/  LDS.U8 R14, [UR4+0x14] ;  /* 0x00001404ff0e7984 */ /* 0x000fe80008000000 */
[----:B------:R-:W0:Y:S04]  /*0c20*/  LDS.U8 R15, [UR4+0x13] ;  /* 0x00001304ff0f7984 */ /* 0x000e280008000000 */
[----:B------:R-:W-:Y:S04]  /*0c30*/  LDS.U8 R17, [UR4+0x16] ;  /* 0x00001604ff117984 */ /* 0x000fe80008000000 */
[----:B------:R-:W0:Y:S04]  /*0c40*/  LDS.U8 R18, [UR4+0x15] ;  /* 0x00001504ff127984 */ /* 0x000e280008000000 */
[----:B------:R-:W-:Y:S01]  /*0c50*/  LDS.U8 R27, [UR4+0x17] ;  /* 0x00001704ff1b7984 */ /* 0x000fe20008000000 */
[----:B-1----:R-:W-:-:S03]  /*0c60*/  PRMT R25, R6, 0x3340, R25 ;  /* 0x0000334006197816 */ /* 0x002fc60000000019 */
[----:B------:R-:W5:Y:S01]  /*0c70*/  LDG.E.U8 R6, desc[UR6][R2.64+0xe] ;  /* 0x00000e0602067981 */ /* 0x000f62000c1e1100 */
[----:B0-----:R-:W-:-:S03]  /*0c80*/  PRMT R26, R4, 0x3340, R7 ;  /* 0x00003340041a7816 */ /* 0x001fc60000000007 */
[----:B------:R-:W5:Y:S04]  /*0c90*/  LDG.E.U8 R7, desc[UR6][R2.64+0xf] ;  /* 0x00000f0602077981 */ /* 0x000f68000c1e1100 */
[----:B------:R-:W5:Y:S01]  /*0ca0*/  LDG.E.U8 R4, desc[UR6][R2.64+0xc] ;  /* 0x00000c0602047981 */ /* 0x000f62000c1e1100 */
[----:B------:R-:W-:Y:S02]  /*0cb0*/  PRMT R14, R15, 0x3340, R14 ;  /* 0x000033400f0e7816 */ /* 0x000fe4000000000e */
[----:B------:R-:W-:Y:S02]  /*0cc0*/  PRMT R17, R18, 0x3340, R17 ;  /* 0x0000334012117816 */ /* 0x000fe40000000011 */
[----:B------:R-:W-:Y:S02]  /*0cd0*/  LDS.U8 R18, [UR4+0x1a] ;  /* 0x00001a04ff127984 */ /* 0x000fe40008000000 */
[----:B------:R-:W-:-:S02]  /*0ce0*/  PRMT R14, R14, 0x5410, R17 ;  /* 0x000054100e0e7816 */ /* 0x000fc40000000011 */
[----:B------:R-:W5:Y:S01]  /*0cf0*/  LDG.E.U8 R17, desc[UR6][R2.64+0x15] ;  /* 0x0000150602117981 */ /* 0x000f62000c1e1100 */
[----:B--2---:R-:W-:-:S03]  /*0d00*/  PRMT R19, R24, 0x3340, R19 ;  /* 0x0000334018137816 */ /* 0x004fc60000000013 */
[----:B------:R-:W0:Y:S01]  /*0d10*/  LDS.U8 R24, [UR4+0x18] ;  /* 0x00001804ff187984 */ /* 0x000e220008000000 */
[----:B---3--:R-:W-:-:S04]  /*0d20*/  PRMT R16, R16, 0x3340, R13 ;  /* 0x0000334010107816 */ /* 0x008fc8000000000d */
[----:B------:R-:W-:Y:S02]  /*0d30*/  PRMT R15, R16, 0x5410, R19 ;  /* 0x00005410100f7816 */ /* 0x000fe40000000013 */
[----:B----4-:R-:W-:Y:S02]  /*0d40*/  PRMT R16, R10, 0x3340, R11 ;  /* 0x000033400a107816 */ /* 0x010fe4000000000b */
[----:B------:R-:W2:Y:S01]  /*0d50*/  LDG.E.U8 R10, desc[UR6][R2.64+0x13] ;  /* 0x00001306020a7981 */ /* 0x000ea2000c1e1100 */
[----:B------:R-:W-:-:S03]  /*0d60*/  PRMT R13, R26, 0x5410, R25 ;  /* 0x000054101a0d7816 */ /* 0x000fc60000000019 */
[----:B------:R-:W3:Y:S01]  /*0d70*/  LDG.E.U8 R11, desc[UR6][R2.64+0x10] ;  /* 0x00001006020b7981 */ /* 0x000ee2000c1e1100 */
[----:B-----5:R-:W-:-:S03]  /*0d80*/  PRMT R19, R8, 0x3340, R9 ;  /* 0x0000334008137816 */ /* 0x020fc60000000009 */
[----:B------:R-:W2:Y:S04]  /*0d90*/  LDG.E.U8 R9, desc[UR6][R2.64+0x12] ;  /* 0x0000120602097981 */ /* 0x000ea8000c1e1100 */
[----:B------:R-:W3:Y:S04]  /*0da0*/  LDG.E.U8 R8, desc[UR6][R2.64+0x11] ;  /* 0x0000110602087981 */ /* 0x000ee8000c1e1100 */
[----:B------:R-:W1:Y:S01]  /*0db0*/  LDS.U8 R25, [UR4+0x19] ;  /* 0x00001904ff197984 */ /* 0x000e620008000000 */
[----:B------:R-:W-:-:S03]  /*0dc0*/  PRMT R16, R19, 0x5410, R16 ;  /* 0x0000541013107816 */ /* 0x000fc60000000010 */
[----:B------:R-:W4:Y:S01]  /*0dd0*/  LDG.E.U8 R19, desc[UR6][R2.64+0x1a] ;  /* 0x00001a0602137981 */ /* 0x000f22000c1e1100 */
[----:B0-----:R-:W-:Y:S01]  /*0de0*/  PRMT R27, R27, 0x3340, R24 ;  /* 0x000033401b1b7816 */ /* 0x001fe20000000018 */
[----:B------:R-:W-:Y:S02]  /*0df0*/  IDP.4A.S8.U8 R13, R15, R13, R12 ;  /* 0x0000000d0f0d7226 */ /* 0x000fe4000000020c */
[----:B------:R-:W5:Y:S04]  /*0e00*/  LDG.E.U8 R15, desc[UR6][R2.64+0x17] ;  /* 0x00001706020f7981 */ /* 0x000f68000c1e1100 */
[----:B------:R-:W5:Y:S01]  /*0e10*/  LDG.E.U8 R12, desc[UR6][R2.64+0x16] ;  /* 0x00001606020c7981 */ /* 0x000f62000c1e1100 */
[----:B------:R-:W-:-:S03]  /*0e20*/  PRMT R26, R21, 0x3340, R20 ;  /* 0x00003340151a7816 */ /* 0x000fc60000000014 */
[----:B------:R-:W4:Y:S04]  /*0e30*/  LDG.E.U8 R20, desc[UR6][R2.64+0x1f] ;  /* 0x00001f0602147981 */ /* 0x000f28000c1e1100 */
[----:B------:R-:W4:Y:S01]  /*0e40*/  LDG.E.U8 R21, desc[UR6][R2.64+0x1e] ;  /* 0x00001e0602157981 */ /* 0x000f22000c1e1100 */
[----:B-1----:R-:W-:Y:S01]  /*0e50*/  PRMT R18, R25, 0x3340, R18 ;  /* 0x0000334019127816 */ /* 0x002fe20000000012 */
[----:B------:R-:W-:Y:S02]  /*0e60*/  IDP.4A.S8.U8 R25, R16, R14, R13 ;  /* 0x0000000e10197226 */ /* 0x000fe4000000020d */
[----:B------:R-:W4:Y:S01]  /*0e70*/  LDG.E.U8 R14, desc[UR6][R2.64+0x14] ;  /* 0x00001406020e7981 */ /* 0x000f22000c1e1100 */
[----:B------:R-:W-:-:S03]  /*0e80*/  PRMT R24, R27, 0x5410, R18 ;  /* 0x000054101b187816 */ /* 0x000fc60000000012 */
[----:B------:R-:W4:Y:S01]  /*0e90*/  LDG.E.U8 R16, desc[UR6][R2.64+0x1b] ;  /* 0x00001b0602107981 */ /* 0x000f22000c1e1100 */
[----:B------:R-:W-:-:S03]  /*0ea0*/  PRMT R27, R23, 0x3340, R22 ;  /* 0x00003340171b7816 */ /* 0x000fc60000000016 */
[----:B------:R-:W4:Y:S04]  /*0eb0*/  LDG.E.U8 R13, desc[UR6][R2.64+0x19] ;  /* 0x00001906020d7981 */ /* 0x000f28000c1e1100 */
[----:B------:R-:W4:Y:S04]  /*0ec0*/  LDG.E.U8 R18, desc[UR6][R2.64+0x18] ;  /* 0x0000180602127981 */ /* 0x000f28000c1e1100 */
[----:B------:R-:W4:Y:S04]  /*0ed0*/  LDG.E.U8 R22, desc[UR6][R2.64+0x1d] ;  /* 0x00001d0602167981 */ /* 0x000f28000c1e1100 */
[----:B------:R0:W4:Y:S01]  /*0ee0*/  LDG.E.U8 R23, desc[UR6][R2.64+0x1c] ;  /* 0x00001c0602177981 */ /* 0x000122000c1e1100 */
[----:B------:R-:W-:-:S03]  /*0ef0*/  PRMT R26, R27, 0x5410, R26 ;  /* 0x000054101b1a7816 */ /* 0x000fc6000000001a */
[----:B------:R-:W-:Y:S02]  /*0f00*/  LDS.U8 R27, [UR4+0x1b] ;  /* 0x00001b04ff1b7984 */ /* 0x000fe40008000000 */
[----:B------:R-:W-:Y:S02]  /*0f10*/  IDP.4A.S8.U8 R24, R26, R24, R25 ;  /* 0x000000181a187226 */ /* 0x000fe40000000219 */
[----:B------:R-:W-:Y:S04]  /*0f20*/  LDS.U8 R25, [UR4+0x1e] ;  /* 0x00001e04ff197984 */ /* 0x000fe80008000000 */
[----:B------:R-:W1:Y:S04]  /*0f30*/  LDS.U8 R26, [UR4+0x1d] ;  /* 0x00001d04ff1a7984 */ /* 0x000e680008000000 */
[----:B0-----:R-:W-:Y:S04]  /*0f40*/  LDS.U8 R2, [UR4+0x22] ;  /* 0x00002204ff027984 */ /* 0x001fe80008000000 */
[----:B------:R-:W-:Y:S01]  /*0f50*/  LDS.U8 R3, [UR4+0x21] ;  /* 0x00002104ff037984 */ /* 0x000fe20008000000 */
[----:B-1----:R-:W-:-:S03]  /*0f60*/  PRMT R25, R26, 0x3340, R25 ;  /* 0x000033401a197816 */ /* 0x002fc60000000019 */
[----:B------:R-:W0:Y:S01]  /*0f70*/  LDS.U8 R26, [UR4+0x1c] ;  /* 0x00001c04ff1a7984 */ /* 0x000e220008000000 */
[----:B------:R-:W-:-:S03]  /*0f80*/  PRMT R6, R6, 0x3340, R7 ;  /* 0x0000334006067816 */ /* 0x000fc60000000007 */
[----:B------:R-:W-:Y:S01]  /*0f90*/  LDS.U8 R7, [UR4+0x20] ;  /* 0x00002004ff077984 */ /* 0x000fe20008000000 */
[----:B0-----:R-:W-:Y:S02]  /*0fa0*/  PRMT R26, R27, 0x3340, R26 ;  /* 0x000033401b1a7816 */ /* 0x001fe4000000001a */
[----:B------:R-:W-:Y:S01]  /*0fb0*/  PRMT R5, R4, 0x3340, R5 ;  /* 0x0000334004057816 */ /* 0x000fe20000000005 */
[----:B------:R-:W-:Y:S01]  /*0fc0*/  LDS.U8 R27, [UR4+0x27] ;  /* 0x00002704ff1b7984 */ /* 0x000fe20008000000 */
[----:B------:R-:W-:-:S03]  /*0fd0*/  PRMT R25, R26, 0x5410, R25 ;  /* 0x000054101a197816 */ /* 0x000fc60000000019 */
[----:B------:R-:W0:Y:S01]  /*0fe0*/  LDS.U8 R26, [UR4+0x1f] ;  /* 0x00001f04ff1a7984 */ /* 0x000e220008000000 */
[----:B------:R-:W-:Y:S02]  /*0ff0*/  PRMT R5, R5, 0x5410, R6 ;  /* 0x0000541005057816 */ /* 0x000fe40000000006 */
[----:B------:R-:W-:Y:S01]  /*1000*/  PRMT R4, R3, 0x3340, R2 ;  /* 0x0000334003047816 */ /* 0x000fe20000000002 */
[----:B------:R-:W-:Y:S02]  /*1010*/  LDS.U8 R6, [UR4+0x26] ;  /* 0x00002604ff067984 */ /* 0x000fe40008000000 */
[----:B------:R-:W-:Y:S02]  /*1020*/  IDP.4A.S8.U8 R3, R5, R25, R24 ;  /* 0x0000001905037226 */ /* 0x000fe40000000218 */
[----:B------:R-:W-:Y:S04]  /*1030*/  LDS.U8 R25, [UR4+0x29] ;  /* 0x00002904ff197984 */ /* 0x000fe80008000000 */
[----:B------:R-:W1:Y:S04]  /*1040*/  LDS.U8 R24, [UR4+0x28] ;  /* 0x00002804ff187984 */ /* 0x000e680008000000 */
[----:B------:R-:W-:Y:S01]  /*1050*/  LDS.U8 R5, [UR4+0x2b] ;  /* 0x00002b04ff057984 */ /* 0x000fe20008000000 */
[----:B0-----:R-:W-:-:S04]  /*1060*/  PRMT R7, R26, 0x3340, R7 ;  /* 0x000033401a077816 */ /* 0x001fc80000000007 */
[----:B------:R-:W-:Y:S02]  /*1070*/  PRMT R4, R7, 0x5410, R4 ;  /* 0x0000541007047816 */ /* 0x000fe40000000004 */
[----:B------:R-:W-:Y:S01]  /*1080*/  LDS.U8 R7, [UR4+0x2d] ;  /* 0x00002d04ff077984 */ /* 0x000fe20008000000 */
[----:B-1----:R-:W-:Y:S02]  /*1090*/  PRMT R27, R27, 0x3340, R24 ;  /* 0x000033401b1b7816 */ /* 0x002fe40000000018 */
[----:B--2---:R-:W-:Y:S02]  /*10a0*/  PRMT R9, R9, 0x3340, R10 ;  /* 0x0000334009097816 */ /* 0x004fe4000000000a */
[----:B------:R-:W0:Y:S01]  /*10b0*/  LDS.U8 R10, [UR4+0x2a] ;  /* 0x00002a04ff0a7984 */ /* 0x000e220008000000 */
[----:B---3--:R-:W-:-:S03]  /*10c0*/  PRMT R8, R11, 0x3340, R8 ;  /* 0x000033400b087816 */ /* 0x008fc60000000008 */
[----:B------:R-:W-:Y:S01]  /*10d0*/  LDS.U8 R11, [UR4+0x23] ;  /* 0x00002304ff0b7984 */ /* 0x000fe20008000000 */
[----:B------:R-:W-:-:S03]  /*10e0*/  PRMT R2, R8, 0x5410, R9 ;  /* 0x0000541008027816 */ /* 0x000fc60000000009 */
[----:B------:R-:W1:Y:S04]  /*10f0*/  LDS.U8 R9, [UR4+0x25] ;  /* 0x00002504ff097984 */ /* 0x000e680008000000 */
[----:B------:R-:W2:Y:S01]  /*1100*/  LDS.U8 R8, [UR4+0x24] ;  /* 0x00002404ff087984 */ /* 0x000ea20008000000 */
[----:B------:R-:W-:-:S03]  /*1110*/  IDP.4A.S8.U8 R3, R2, R4, R3 ;  /* 0x0000000402037226 */ /* 0x000fc60000000203 */
[----:B------:R-:W3:Y:S04]  /*1120*/  LDS.U8 R4, [UR4+0x2e] ;  /* 0x00002e04ff047984 */ /* 0x000ee80008000000 */
[----:B------:R-:W3:Y:S01]  /*1130*/  LDS.U8 R2, [UR4+0x2c] ;  /* 0x00002c04ff027984 */ /* 0x000ee20008000000 */
[----:B-----5:R-:W-:Y:S02]  /*1140*/  PRMT R12, R12, 0x3340, R15 ;  /* 0x000033400c0c7816 */ /* 0x020fe4000000000f */
[----:B----4-:R-:W-:Y:S02]  /*1150*/  PRMT R20, R21, 0x3340, R20 ;  /* 0x0000334015147816 */ /* 0x010fe40000000014 */
[----:B0-----:R-:W-:Y:S02]  /*1160*/  PRMT R10, R25, 0x3340, R10 ;  /* 0x00003340190a7816 */ /* 0x001fe4000000000a */
[----:B-1----:R-:W-:-:S02]  /*1170*/  PRMT R6, R9, 0x3340, R6 ;  /* 0x0000334009067816 */ /* 0x002fc40000000006 */
[----:B------:R-:W-:Y:S02]  /*1180*/  PRMT R17, R14, 0x3340, R17 ;  /* 0x000033400e117816 */ /* 0x000fe40000000011 */
[----:B--2---:R-:W-:Y:S02]  /*1190*/  PRMT R11, R11, 0x3340, R8 ;  /* 0x000033400b0b7816 */ /* 0x004fe40000000008 */
[----:B------:R-:W-:Y:S01]  /*11a0*/  PRMT R16, R19, 0x3340, R16 ;  /* 0x0000334013107816 */ /* 0x000fe20000000010 */
[----:B------:R-:W0:Y:S01]  /*11b0*/  LDC.64 R8, c[0x0][0x3b8] ;  /* 0x0000ee00ff087b82 */ /* 0x000e220000000a00 */
[----:B------:R-:W-:Y:S02]  /*11c0*/  PRMT R12, R17, 0x5410, R12 ;  /* 0x00005410110c7816 */ /* 0x000fe4000000000c */
[----:B------:R-:W-:Y:S02]  /*11d0*/  PRMT R6, R11, 0x5410, R6 ;  /* 0x000054100b067816 */ /* 0x000fe40000000006 */
[----:B------:R-:W-:-:S02]  /*11e0*/  PRMT R13, R18, 0x3340, R13 ;  /* 0x00003340120d7816 */ /* 0x000fc4000000000d */
[----:B------:R-:W-:Y:S01]  /*11f0*/  PRMT R10, R27, 0x5410, R10 ;  /* 0x000054101b0a7816 */ /* 0x000fe2000000000a */
[----:B------:R-:W-:Y:S01]  /*1200*/  IDP.4A.S8.U8 R3, R12, R6, R3 ;  /* 0x000000060c037226 */ /* 0x000fe20000000203 */
[----:B------:R-:W-:Y:S02]  /*1210*/  PRMT R16, R13, 0x5410, R16 ;  /* 0x000054100d107816 */ /* 0x000fe40000000010 */
[----:B---3--:R-:W-:Y:S02]  /*1220*/  PRMT R4, R7, 0x3340, R4 ;  /* 0x0000334007047816 */ /* 0x008fe40000000004 */
[----:B------:R-:W-:Y:S02]  /*1230*/  PRMT R23, R23, 0x3340, R22 ;  /* 0x0000334017177816 */ /* 0x000fe40000000016 */
[----:B------:R-:W-:Y:S01]  /*1240*/  PRMT R5, R5, 0x3340, R2 ;  /* 0x0000334005057816 */ /* 0x000fe20000000002 */
[----:B------:R-:W-:Y:S01]  /*1250*/  IDP.4A.S8.U8 R3, R16, R10, R3 ;  /* 0x0000000a10037226 */ /* 0x000fe20000000203 */
[----:B------:R-:W-:-:S02]  /*1260*/  PRMT R20, R23, 0x5410, R20 ;  /* 0x0000541017147816 */ /* 0x000fc40000000014 */
[----:B------:R-:W-:-:S05]  /*1270*/  PRMT R4, R5, 0x5410, R4 ;  /* 0x0000541005047816 */ /* 0x000fca0000000004 */
[----:B------:R-:W-:-:S05]  /*1280*/  IDP.4A.S8.U8 R3, R20, R4, R3 ;  /* 0x0000000414037226 */ /* 0x000fca0000000203 */
[----:B------:R-:W-:-:S04]  /*1290*/  SHF.R.S32.HI R2, RZ, 0x1f, R3 ;  /* 0x0000001fff027819 */ /* 0x000fc80000011403 */
[----:B------:R-:W-:Y:S01]  /*12a0*/  LEA.HI R2, R2, R3, RZ, 0x4 ;  /* 0x0000000302027211 */ /* 0x000fe200078f20ff */
[----:B0-----:R-:W-:-:S03]  /*12b0*/  IMAD.WIDE.U32 R8, R0, 0x4, R8 ;  /* 0x0000000400087825 */ /* 0x001fc600078e0008 */
[----:B------:R-:W-:-:S05]  /*12c0*/  SHF.R.S32.HI R3, RZ, 0x4, R2 ;  /* 0x00000004ff037819 */ /* 0x000fca0000011402 */
[----:B------:R-:W-:Y:S01]  /*12d0*/  STG.E desc[UR6][R8.64], R3 ;  /* 0x0000000308007986 */ /* 0x000fe2000c101906 */
[----:B------:R-:W-:Y:S05]  /*12e0*/  EXIT ;  /* 0x000000000000794d */ /* 0x000fea0003800000 */
.L_x_7:
        /* <DEDUP_REMOVED lines=9> */
.L_x_77:


//--------------------- .text._Z12output_layerPKhPKaPKiPijj --------------------------
	.section	.text._Z12output_layerPKhPKaPKiPijj,"ax",@progbits
	.align	128
        .global         _Z12output_layerPKhPKaPKiPijj
        .type           _Z12output_layerPKhPKaPKiPijj,@function
        .size           _Z12output_layerPKhPKaPKiPijj,(.L_x_78 - _Z12output_layerPKhPKaPKiPijj)
        .other          _Z12output_layerPKhPKaPKiPijj,@"STO_CUDA_ENTRY STV_DEFAULT"
_Z12output_layerPKhPKaPKiPijj:
.text._Z12output_layerPKhPKaPKiPijj:
        /* <DEDUP_REMOVED lines=9> */
[----:B------:R-:W0:Y:S01]  /*0090*/  LDCU.64 UR10, c[0x0][0x358] ;  /* 0x00006b00ff0a77ac */ /* 0x000e220008000a00 */
[----:B------:R-:W1:Y:S01]  /*00a0*/  LDCU UR7, c[0x0][0x3a4] ;  /* 0x00007480ff0777ac */ /* 0x000e620008000800 */
[----:B0-----:R0:W5:Y:S01]  /*00b0*/  LDG.E R6, desc[UR10][R6.64] ;  /* 0x0000000a06067981 */ /* 0x001162000c1e1900 */
[----:B-1----:R-:W-:-:S09]  /*00c0*/  UISETP.NE.AND UP0, UPT, UR7, URZ, UPT ;  /* 0x000000ff0700728c */ /* 0x002fd2000bf05270 */
[----:B0-----:R-:W-:Y:S05]  /*00d0*/  BRA.U !UP0, `(.L_x_8) ;  /* 0x0000000908b47547 */ /* 0x001fea000b800000 */
[----:B------:R-:W-:Y:S02]  /*00e0*/  UISETP.GE.U32.AND UP1, UPT, UR7, 0x10, UPT ;  /* 0x000000100700788c */ /* 0x000fe4000bf26070 */
[----:B------:R-:W-:Y:S01]  /*00f0*/  IMAD R7, R0, UR7, RZ ;  /* 0x0000000700077c24 */ /* 0x000fe2000f8e02ff */
[----:B------:R-:W-:Y:S01]  /*0100*/  ULOP3.LUT UR8, UR7, 0xf, URZ, 0xc0, !UPT ;  /* 0x0000000f07087892 */ /* 0x000fe2000f8ec0ff */
[----:B------:R-:W-:-:S03]  /*0110*/  UMOV UR4, URZ ;  /* 0x000000ff00047c82 */ /* 0x000fc60008000000 */
[----:B------:R-:W-:Y:S02]  /*0120*/  UISETP.NE.AND UP0, UPT, UR8, URZ, UPT ;  /* 0x000000ff0800728c */ /* 0x000fe4000bf05270 */
[----:B------:R-:W-:Y:S09]  /*0130*/  BRA.U !UP1, `(.L_x_9) ;  /* 0x0000000509347547 */ /* 0x000ff2000b800000 */
[----:B------:R-:W0:Y:S01]  /*0140*/  LDCU.128 UR12, c[0x0][0x380] ;  /* 0x00007000ff0c77ac */ /* 0x000e220008000c00 */
[----:B------:R-:W-:-:S04]  /*0150*/  ULOP3.LUT UR4, UR7, 0xfffffff0, URZ, 0xc0, !UPT ;  /* 0xfffffff007047892 */ /* 0x000fc8000f8ec0ff */
[----:B------:R-:W-:Y:S02]  /*0160*/  UIADD3 UR9, UPT, UPT, -UR4, URZ, URZ ;  /* 0x000000ff04097290 */ /* 0x000fe4000fffe1ff */
[----:B0-----:R-:W-:Y:S01]  /*0170*/  UIADD3 UR5, UP1, UPT, UR14, 0x7, URZ ;  /* 0x000000070e057890 */ /* 0x001fe2000ff3e0ff */
[----:B------:R-:W-:-:S03]  /*0180*/  IADD3 R2, P0, PT, R7, UR12, RZ ;  /* 0x0000000c07027c10 */ /* 0x000fc6000ff1e0ff */
[----:B------:R-:W-:Y:S01]  /*0190*/  UIADD3.X UR6, UPT, UPT, URZ, UR15, URZ, UP1, !UPT ;  /* 0x0000000fff067290 */ /* 0x000fe20008ffe4ff */
[----:B------:R-:W-:Y:S01]  /*01a0*/  IADD3 R2, P1, PT, R2, 0x7, RZ ;  /* 0x0000000702027810 */ /* 0x000fe20007f3e0ff */
[----:B------:R-:W-:-:S03]  /*01b0*/  IMAD.U32 R4, RZ, RZ, UR5 ;  /* 0x00000005ff047e24 */ /* 0x000fc6000f8e00ff */
[----:B------:R-:W-:Y:S01]  /*01c0*/  IADD3.X R3, PT, PT, RZ, UR13, RZ, P1, P0 ;  /* 0x0000000dff037c10 */ /* 0x000fe20008fe04ff */
[----:B------:R-:W-:-:S08]  /*01d0*/  IMAD.U32 R5, RZ, RZ, UR6 ;  /* 0x00000006ff057e24 */ /* 0x000fd0000f8e00ff */
.L_x_10:
[----:B------:R-:W2:Y:S04]  /*01e0*/  LDG.E.U8 R14, desc[UR10][R2.64+-0x4] ;  /* 0xfffffc0a020e7981 */ /* 0x000ea8000c1e1100 */
[----:B------:R-:W2:Y:S04]  /*01f0*/  LDG.E.U8 R15, desc[UR10][R2.64+-0x5] ;  /* 0xfffffb0a020f7981 */ /* 0x000ea8000c1e1100 */
[----:B------:R-:W3:Y:S04]  /*0200*/  LDG.E.U8 R16, desc[UR10][R2.64+-0x6] ;  /* 0xfffffa0a02107981 */ /* 0x000ee8000c1e1100 */
[----:B------:R-:W3:Y:S04]  /*0210*/  LDG.E.U8 R17, desc[UR10][R2.64+-0x7] ;  /* 0xfffff90a02117981 */ /* 0x000ee8000c1e1100 */
[----:B------:R-:W4:Y:S04]  /*0220*/  LDG.E.U8 R18, desc[UR10][R4.64+-0x4] ;  /* 0xfffffc0a04127981 */ /* 0x000f28000c1e1100 */
        /* <DEDUP_REMOVED lines=10> */
[----:B------:R-:W4:Y:S01]  /*02d0*/  LDG.E.U8 R9, desc[UR10][R4.64+-0x3] ;  /* 0xfffffd0a04097981 */ /* 0x000f22000c1e1100 */
[----:B--2---:R-:W-:-:S02]  /*02e0*/  PRMT R14, R15, 0x3340, R14 ;  /* 0x000033400f0e7816 */ /* 0x004fc4000000000e */
[----:B---3--:R-:W-:Y:S02]  /*02f0*/  PRMT R17, R17, 0x3340, R16 ;  /* 0x0000334011117816 */ /* 0x008fe40000000010 */
[----:B------:R-:W2:Y:S01]  /*0300*/  LDG.E.U8 R16, desc[UR10][R4.64+0x4] ;  /* 0x0000040a04107981 */ /* 0x000ea2000c1e1100 */
[----:B----4-:R-:W-:-:S03]  /*0310*/  PRMT R18, R19, 0x3340, R18 ;  /* 0x0000334013127816 */ /* 0x010fc60000000012 */
[----:B------:R-:W3:Y:S01]  /*0320*/  LDG.E.U8 R19, desc[UR10][R4.64+0x1] ;  /* 0x0000010a04137981 */ /* 0x000ee2000c1e1100 */
[----:B------:R-:W-:Y:S02]  /*0330*/  PRMT R15, R21, 0x3340, R20 ;  /* 0x00003340150f7816 */ /* 0x000fe40000000014 */
[----:B------:R-:W-:Y:S02]  /*0340*/  PRMT R21, R17, 0x5410, R14 ;  /* 0x0000541011157816 */ /* 0x000fe4000000000e */
[----:B------:R-:W-:Y:S01]  /*0350*/  PRMT R20, R15, 0x5410, R18 ;  /* 0x000054100f147816 */ /* 0x000fe20000000012 */
[----:B------:R-:W4:Y:S01]  /*0360*/  LDG.E.U8 R14, desc[UR10][R2.64+0x2] ;  /* 0x0000020a020e7981 */ /* 0x000f22000c1e1100 */
[----:B------:R-:W-:-:S03]  /*0370*/  PRMT R22, R23, 0x3340, R22 ;  /* 0x0000334017167816 */ /* 0x000fc60000000016 */
[----:B------:R-:W4:Y:S01]  /*0380*/  LDG.E.U8 R15, desc[UR10][R2.64+0x1] ;  /* 0x0000010a020f7981 */ /* 0x000f22000c1e1100 */
[----:B-----5:R-:W-:-:S03]  /*0390*/  IDP.4A.U8.S8 R6, R21, R20, R6 ;  /* 0x0000001415067226 */ /* 0x020fc60000000406 */
[----:B------:R-:W2:Y:S01]  /*03a0*/  LDG.E.U8 R17, desc[UR10][R4.64+0x3] ;  /* 0x0000030a04117981 */ /* 0x000ea2000c1e1100 */
[----:B------:R-:W-:-:S03]  /*03b0*/  PRMT R25, R12, 0x3340, R13 ;  /* 0x000033400c197816 */ /* 0x000fc6000000000d */
[----:B------:R-:W3:Y:S04]  /*03c0*/  LDG.E.U8 R18, desc[UR10][R4.64+0x2] ;  /* 0x0000020a04127981 */ /* 0x000ee8000c1e1100 */
[----:B------:R-:W3:Y:S01]  /*03d0*/  LDG.E.U8 R12, desc[UR10][R2.64+0x4] ;  /* 0x0000040a020c7981 */ /* 0x000ee2000c1e1100 */
[----:B------:R-:W-:-:S03]  /*03e0*/  PRMT R25, R25, 0x5410, R22 ;  /* 0x0000541019197816 */ /* 0x000fc60000000016 */
[----:B------:R-:W3:Y:S01]  /*03f0*/  LDG.E.U8 R13, desc[UR10][R2.64+0x3] ;  /* 0x0000030a020d7981 */ /* 0x000ee2000c1e1100 */
[----:B------:R-:W-:-:S03]  /*0400*/  PRMT R24, R8, 0x3340, R11 ;  /* 0x0000334008187816 */ /* 0x000fc6000000000b */
[----:B------:R-:W3:Y:S01]  /*0410*/  LDG.E.U8 R21, desc[UR10][R2.64+0x8] ;  /* 0x0000080a02157981 */ /* 0x000ee2000c1e1100 */
[----:B------:R-:W-:-:S03]  /*0420*/  PRMT R27, R9, 0x3340, R10 ;  /* 0x00003340091b7816 */ /* 0x000fc6000000000a */
[----:B------:R-:W3:Y:S04]  /*0430*/  LDG.E.U8 R22, desc[UR10][R2.64+0x7] ;  /* 0x0000070a02167981 */ /* 0x000ee8000c1e1100 */
[----:B------:R-:W3:Y:S04]  /*0440*/  LDG.E.U8 R20, desc[UR10][R2.64+0x6] ;  /* 0x0000060a02147981 */ /* 0x000ee8000c1e1100 */
[----:B------:R0:W3:Y:S04]  /*0450*/  LDG.E.U8 R23, desc[UR10][R2.64+0x5] ;  /* 0x0000050a02177981 */ /* 0x0000e8000c1e1100 */
[----:B------:R-:W3:Y:S04]  /*0460*/  LDG.E.U8 R9, desc[UR10][R4.64+0x8] ;  /* 0x0000080a04097981 */ /* 0x000ee8000c1e1100 */
[----:B------:R-:W3:Y:S04]  /*0470*/  LDG.E.U8 R10, desc[UR10][R4.64+0x7] ;  /* 0x0000070a040a7981 */ /* 0x000ee8000c1e1100 */
[----:B------:R-:W3:Y:S04]  /*0480*/  LDG.E.U8 R8, desc[UR10][R4.64+0x6] ;  /* 0x0000060a04087981 */ /* 0x000ee8000c1e1100 */
[----:B------:R1:W3:Y:S01]  /*0490*/  LDG.E.U8 R11, desc[UR10][R4.64+0x5] ;  /* 0x0000050a040b7981 */ /* 0x0002e2000c1e1100 */
[----:B------:R-:W-:Y:S01]  /*04a0*/  UIADD3 UR9, UPT, UPT, UR9, 0x10, URZ ;  /* 0x0000001009097890 */ /* 0x000fe2000fffe0ff */
[----:B------:R-:W-:-:S03]  /*04b0*/  PRMT R24, R27, 0x5410, R24 ;  /* 0x000054101b187816 */ /* 0x000fc60000000018 */
[----:B------:R-:W-:Y:S02]  /*04c0*/  UISETP.NE.AND UP1, UPT, UR9, URZ, UPT ;  /* 0x000000ff0900728c */ /* 0x000fe4000bf25270 */
[----:B------:R-:W-:Y:S01]  /*04d0*/  IDP.4A.U8.S8 R6, R25, R24, R6 ;  /* 0x0000001819067226 */ /* 0x000fe20000000406 */
[----:B0-----:R-:W-:Y:S02]  /*04e0*/  IADD3 R2, P1, PT, R2, 0x10, RZ ;  /* 0x0000001002027810 */ /* 0x001fe40007f3e0ff */
[----:B-1----:R-:W-:-:S03]  /*04f0*/  IADD3 R4, P0, PT, R4, 0x10, RZ ;  /* 0x0000001004047810 */ /* 0x002fc60007f1e0ff */
[----:B------:R-:W-:Y:S02]  /*0500*/  IMAD.X R3, RZ, RZ, R3, P1 ;  /* 0x000000ffff037224 */ /* 0x000fe400008e0603 */
[----:B------:R-:W-:Y:S01]  /*0510*/  IMAD.X R5, RZ, RZ, R5, P0 ;  /* 0x000000ffff057224 */ /* 0x000fe200000e0605 */
[----:B----4-:R-:W-:Y:S02]  /*0520*/  PRMT R15, R15, 0x3340, R14 ;  /* 0x000033400f0f7816 */ /* 0x010fe4000000000e */
[----:B--2---:R-:W-:Y:S02]  /*0530*/  PRMT R16, R17, 0x3340, R16 ;  /* 0x0000334011107816 */ /* 0x004fe40000000010 */
[----:B---3--:R-:W-:-:S04]  /*0540*/  PRMT R19, R19, 0x3340, R18 ;  /* 0x0000334013137816 */ /* 0x008fc80000000012 */
[----:B------:R-:W-:Y:S02]  /*0550*/  PRMT R16, R19, 0x5410, R16 ;  /* 0x0000541013107816 */ /* 0x000fe40000000010 */
[----:B------:R-:W-:-:S04]  /*0560*/  PRMT R12, R13, 0x3340, R12 ;  /* 0x000033400d0c7816 */ /* 0x000fc8000000000c */
[----:B------:R-:W-:Y:S02]  /*0570*/  PRMT R15, R15, 0x5410, R12 ;  /* 0x000054100f0f7816 */ /* 0x000fe4000000000c */
[----:B------:R-:W-:-:S03]  /*0580*/  PRMT R21, R22, 0x3340, R21 ;  /* 0x0000334016157816 */ /* 0x000fc60000000015 */
[----:B------:R-:W-:Y:S01]  /*0590*/  IDP.4A.U8.S8 R6, R15, R16, R6 ;  /* 0x000000100f067226 */ /* 0x000fe20000000406 */
[----:B------:R-:W-:-:S04]  /*05a0*/  PRMT R20, R23, 0x3340, R20 ;  /* 0x0000334017147816 */ /* 0x000fc80000000014 */
[----:B------:R-:W-:Y:S02]  /*05b0*/  PRMT R21, R20, 0x5410, R21 ;  /* 0x0000541014157816 */ /* 0x000fe40000000015 */
[----:B------:R-:W-:Y:S02]  /*05c0*/  PRMT R9, R10, 0x3340, R9 ;  /* 0x000033400a097816 */ /* 0x000fe40000000009 */
[----:B------:R-:W-:-:S04]  /*05d0*/  PRMT R8, R11, 0x3340, R8 ;  /* 0x000033400b087816 */ /* 0x000fc80000000008 */
[----:B------:R-:W-:-:S05]  /*05e0*/  PRMT R8, R8, 0x5410, R9 ;  /* 0x0000541008087816 */ /* 0x000fca0000000009 */
[----:B------:R-:W-:Y:S01]  /*05f0*/  IDP.4A.U8.S8 R6, R21, R8, R6 ;  /* 0x0000000815067226 */ /* 0x000fe20000000406 */
[----:B------:R-:W-:Y:S06]  /*0600*/  BRA.U UP1, `(.L_x_10) ;  /* 0xfffffff901f47547 */ /* 0x000fec000b83ffff */
.L_x_9:
[----:B------:R-:W-:Y:S05]  /*0610*/  BRA.U !UP0, `(.L_x_8) ;  /* 0x0000000508647547 */ /* 0x000fea000b800000 */
[----:B------:R-:W-:Y:S02]  /*0620*/  UISETP.GE.U32.AND UP0, UPT, UR8, 0x8, UPT ;  /* 0x000000080800788c */ /* 0x000fe4000bf06070 */
[----:B------:R-:W-:-:S04]  /*0630*/  ULOP3.LUT UR6, UR7, 0x7, URZ, 0xc0, !UPT ;  /* 0x0000000707067892 */ /* 0x000fc8000f8ec0ff */
[----:B------:R-:W-:-:S03]  /*0640*/  UISETP.NE.AND UP1, UPT, UR6, URZ, UPT ;  /* 0x000000ff0600728c */ /* 0x000fc6000bf25270 */
[----:B------:R-:W-:Y:S08]  /*0650*/  BRA.U !UP0, `(.L_x_11) ;  /* 0x0000000108947547 */ /* 0x000ff0000b800000 */
[----:B------:R-:W0:Y:S08]  /*0660*/  LDC.64 R2, c[0x0][0x388] ;  /* 0x0000e200ff027b82 */ /* 0x000e300000000a00 */
[----:B------:R-:W1:Y:S01]  /*0670*/  LDC.64 R4, c[0x0][0x380] ;  /* 0x0000e000ff047b82 */ /* 0x000e620000000a00 */
[----:B0-----:R-:W-:-:S05]  /*0680*/  IADD3 R2, P0, PT, R2, UR4, RZ ;  /* 0x0000000402027c10 */ /* 0x001fca000ff1e0ff */
[----:B------:R-:W-:Y:S01]  /*0690*/  IMAD.X R3, RZ, RZ, R3, P0 ;  /* 0x000000ffff037224 */ /* 0x000fe200000e0603 */
[----:B-1----:R-:W-:-:S04]  /*06a0*/  IADD3 R4, P1, P2, R4, UR4, R7 ;  /* 0x0000000404047c10 */ /* 0x002fc8000fa3e007 */
[----:B------:R-:W2:Y:S01]  /*06b0*/  LDG.E.U8 R12, desc[UR10][R2.64+0x3] ;  /* 0x0000030a020c7981 */ /* 0x000ea2000c1e1100 */
[----:B------:R-:W-:-:S03]  /*06c0*/  IADD3.X R5, PT, PT, RZ, R5, RZ, P1, P2 ;  /* 0x00000005ff057210 */ /* 0x000fc60000fe44ff */
        /* <DEDUP_REMOVED lines=15> */
[----:B------:R-:W-:Y:S01]  /*07c0*/  UIADD3 UR4, UPT, UPT, UR4, 0x8, URZ ;  /* 0x0000000804047890 */ /* 0x000fe2000fffe0ff */
[----:B--2---:R-:W-:-:S02]  /*07d0*/  PRMT R12, R13, 0x3340, R12 ;  /* 0x000033400d0c7816 */ /* 0x004fc4000000000c */
[----:B---3--:R-:W-:Y:S02]  /*07e0*/  PRMT R8, R9, 0x3340, R8 ;  /* 0x0000334009087816 */ /* 0x008fe40000000008 */
[----:B----4-:R-:W-:-:S04]  /*07f0*/  PRMT R11, R11, 0x3340, R10 ;  /* 0x000033400b0b7816 */ /* 0x010fc8000000000a */
[----:B------:R-:W-:Y:S02]  /*0800*/  PRMT R11, R11, 0x5410, R8 ;  /* 0x000054100b0b7816 */ /* 0x000fe40000000008 */
[----:B------:R-:W-:-:S04]  /*0810*/  PRMT R15, R15, 0x3340, R14 ;  /* 0x000033400f0f7816 */ /* 0x000fc8000000000e */
[----:B------:R-:W-:Y:S02]  /*0820*/  PRMT R12, R15, 0x5410, R12 ;  /* 0x000054100f0c7816 */ /* 0x000fe4000000000c */
[----:B------:R-:W-:-:S03]  /*0830*/  PRMT R16, R17, 0x3340, R16 ;  /* 0x0000334011107816 */ /* 0x000fc60000000010 */
[----:B-----5:R-:W-:Y:S01]  /*0840*/  IDP.4A.U8.S8 R6, R11, R12, R6 ;  /* 0x0000000c0b067226 */ /* 0x020fe20000000406 */
[----:B------:R-:W-:-:S04]  /*0850*/  PRMT R19, R19, 0x3340, R18 ;  /* 0x0000334013137816 */ /* 0x000fc80000000012 */
[----:B------:R-:W-:Y:S02]  /*0860*/  PRMT R19, R19, 0x5410, R16 ;  /* 0x0000541013137816 */ /* 0x000fe40000000010 */
[----:B------:R-:W-:Y:S02]  /*0870*/  PRMT R20, R21, 0x3340, R20 ;  /* 0x0000334015147816 */ /* 0x000fe40000000014 */
[----:B------:R-:W-:-:S04]  /*0880*/  PRMT R23, R23, 0x3340, R22 ;  /* 0x0000334017177816 */ /* 0x000fc80000000016 */
[----:B------:R-:W-:-:S05]  /*0890*/  PRMT R20, R23, 0x5410, R20 ;  /* 0x0000541017147816 */ /* 0x000fca0000000014 */
[----:B------:R-:W-:-:S07]  /*08a0*/  IDP.4A.U8.S8 R6, R19, R20, R6 ;  /* 0x0000001413067226 */ /* 0x000fce0000000406 */
.L_x_11:
        /* <DEDUP_REMOVED lines=25> */
[----:B------:R-:W-:-:S05]  /*0a40*/  PRMT R12, R15, 0x5410, R12 ;  /* 0x000054100f0c7816 */ /* 0x000fca000000000c */
[----:B-----5:R-:W-:-:S07]  /*0a50*/  IDP.4A.U8.S8 R6, R11, R12, R6 ;  /* 0x0000000c0b067226 */ /* 0x020fce0000000406 */
.L_x_12:
[----:B------:R-:W-:Y:S05]  /*0a60*/  BRA.U !UP1, `(.L_x_8) ;  /* 0x0000000109507547 */ /* 0x000fea000b800000 */
[----:B------:R-:W0:Y:S01]  /*0a70*/  LDC.64 R2, c[0x0][0x388] ;  /* 0x0000e200ff027b82 */ /* 0x000e220000000a00 */
[----:B------:R-:W-:-:S07]  /*0a80*/  UIADD3 UR5, UPT, UPT, -UR5, URZ, URZ ;  /* 0x000000ff05057290 */ /* 0x000fce000fffe1ff */
[----:B------:R-:W1:Y:S01]  /*0a90*/  LDC.64 R8, c[0x0][0x380] ;  /* 0x0000e000ff087b82 */ /* 0x000e620000000a00 */
[----:B0-----:R-:W-:Y:S02]  /*0aa0*/  IADD3 R2, P2, PT, R2, UR4, RZ ;  /* 0x0000000402027c10 */ /* 0x001fe4000ff5e0ff */
[----:B-1----:R-:W-:-:S03]  /*0ab0*/  IADD3 R8, P0, P1, R8, UR4, R7 ;  /* 0x0000000408087c10 */ /* 0x002fc6000f91e007 */
[----:B------:R-:W-:Y:S01]  /*0ac0*/  IMAD.X R7, RZ, RZ, R3, P2 ;  /* 0x000000ffff077224 */ /* 0x000fe200010e0603 */
[----:B------:R-:W-:-:S09]  /*0ad0*/  IADD3.X R9, PT, PT, RZ, R9, RZ, P0, P1 ;  /* 0x00000009ff097210 */ /* 0x000fd200007e24ff */
.L_x_13:
[----:B------:R-:W-:Y:S02]  /*0ae0*/  IMAD.MOV.U32 R3, RZ, RZ, R7 ;  /* 0x000000ffff037224 */ /* 0x000fe400078e0007 */
[----:B------:R-:W-:Y:S02]  /*0af0*/  IMAD.MOV.U32 R4, RZ, RZ, R8 ;  /* 0x000000ffff047224 */ /* 0x000fe400078e0008 */
[----:B------:R-:W-:Y:S02]  /*0b00*/  IMAD.MOV.U32 R5, RZ, RZ, R9 ;  /* 0x000000ffff057224 */ /* 0x000fe400078e0009 */
[----:B------:R0:W2:Y:S04]  /*0b10*/  LDG.E.S8 R3, desc[UR10][R2.64] ;  /* 0x0000000a02037981 */ /* 0x0000a8000c1e1300 */
[----:B------:R-:W2:Y:S01]  /*0b20*/  LDG.E.U8 R4, desc[UR10][R4.64] ;  /* 0x0000000a04047981 */ /* 0x000ea2000c1e1100 */
[----:B------:R-:W-:Y:S01]  /*0b30*/  UIADD3 UR5, UPT, UPT, UR5, 0x1, URZ ;  /* 0x0000000105057890 */ /* 0x000fe2000fffe0ff */
[----:B------:R-:W-:-:S03]  /*0b40*/  IADD3 R8, P0, PT, R8, 0x1, RZ ;  /* 0x0000000108087810 */ /* 0x000fc60007f1e0ff */
[----:B------:R-:W-:Y:S01]  /*0b50*/  UISETP.NE.AND UP0, UPT, UR5, URZ, UPT ;  /* 0x000000ff0500728c */ /* 0x000fe2000bf05270 */
[----:B0-----:R-:W-:Y:S01]  /*0b60*/  IADD3 R2, P1, PT, R2, 0x1, RZ ;  /* 0x0000000102027810 */ /* 0x001fe20007f3e0ff */
[----:B------:R-:W-:-:S04]  /*0b70*/  IMAD.X R9, RZ, RZ, R9, P0 ;  /* 0x000000ffff097224 */ /* 0x000fc800000e0609 */
[----:B------:R-:W-:Y:S02]  /*0b80*/  IMAD.X R7, RZ, RZ, R7, P1 ;  /* 0x000000ffff077224 */ /* 0x000fe400008e0607 */
[----:B--2--5:R-:W-:Y:S01]  /*0b90*/  IMAD R6, R3, R4, R6 ;  /* 0x0000000403067224 */ /* 0x024fe200078e0206 */
[----:B------:R-:W-:Y:S06]  /*0ba0*/  BRA.U UP0, `(.L_x_13) ;  /* 0xfffffffd00cc7547 */ /* 0x000fec000b83ffff */
.L_x_8:
[----:B------:R-:W0:Y:S01]  /*0bb0*/  LDC.64 R2, c[0x0][0x398] ;  /* 0x0000e600ff027b82 */ /* 0x000e220000000a00 */
[----:B-----5:R-:W-:-:S04]  /*0bc0*/  SHF.R.S32.HI R5, RZ, 0x1f, R6 ;  /* 0x0000001fff057819 */ /* 0x020fc80000011406 */
[----:B------:R-:W-:-:S04]  /*0bd0*/  LEA.HI R5, R5, R6, RZ, 0x4 ;  /* 0x0000000605057211 */ /* 0x000fc800078f20ff */
[----:B------:R-:W-:Y:S01]  /*0be0*/  SHF.R.S32.HI R5, RZ, 0x4, R5 ;  /* 0x00000004ff057819 */ /* 0x000fe20000011405 */
[----:B0-----:R-:W-:-:S05]  /*0bf0*/  IMAD.WIDE.U32 R2, R0, 0x4, R2 ;  /* 0x0000000400027825 */ /* 0x001fca00078e0002 */
[----:B------:R-:W-:Y:S01]  /*0c00*/  STG.E desc[UR10][R2.64], R5 ;  /* 0x0000000502007986 */ /* 0x000fe2000c10190a */
[----:B------:R-:W-:Y:S05]  /*0c10*/  EXIT ;  /* 0x000000000000794d */ /* 0x000fea0003800000 */
.L_x_14:
        /* <DEDUP_REMOVED lines=14> */
.L_x_78:


//--------------------- .text._Z25affine_transform_sqr_reluPKhPKaPKiPhjjj --------------------------
	.section	.text._Z25affine_transform_sqr_reluPKhPKaPKiPhjjj,"ax",@progbits
	.align	128
        .global         _Z25affine_transform_sqr_reluPKhPKaPKiPhjjj
        .type           _Z25affine_transform_sqr_reluPKhPKaPKiPhjjj,@function
        .size           _Z25affine_transform_sqr_reluPKhPKaPKiPhjjj,(.L_x_79 - _Z25affine_transform_sqr_reluPKhPKaPKiPhjjj)
        .other          _Z25affine_transform_sqr_reluPKhPKaPKiPhjjj,@"STO_CUDA_ENTRY STV_DEFAULT"
_Z25affine_transform_sqr_reluPKhPKaPKiPhjjj:
.text._Z25affine_transform_sqr_reluPKhPKaPKiPhjjj:
[----:B------:R-:W-:Y:S01]  /*0000*/  LDC R1, c[0x0][0x37c] ;  /* 0x0000df00ff017b82 */ /* 0x000fe20000000800 */
[----:B------:R-:W0:Y:S07]  /*0010*/  S2R R0, SR_TID.X ;  /* 0x0000000000007919 */ /* 0x000e2e0000002100 */
[----:B------:R-:W0:Y:S08]  /*0020*/  LDC R23, c[0x0][0x3a8] ;  /* 0x0000ea00ff177b82 */ /* 0x000e300000000800 */
[----:B------:R-:W1:Y:S08]  /*0030*/  S2UR UR7, SR_CTAID.X ;  /* 0x00000000000779c3 */ /* 0x000e700000002500 */
[----:B------:R-:W1:Y:S01]  /*0040*/  LDC R2, c[0x0][0x3a0] ;  /* 0x0000e800ff027b82 */ /* 0x000e620000000800 */
[----:B0-----:R-:W-:-:S04]  /*0050*/  ISETP.GE.U32.AND P0, PT, R0, R23, PT ;  /* 0x000000170000720c */ /* 0x001fc80003f06070 */
[----:B-1----:R-:W-:-:S13]  /*0060*/  ISETP.LE.U32.OR P0, PT, R2, UR7, P0 ;  /* 0x0000000702007c0c */ /* 0x002fda0008703470 */
[----:B------:R-:W-:Y:S05]  /*0070*/  @P0 EXIT ;  /* 0x000000000000094d */ /* 0x000fea0003800000 */
[----:B------:R-:W0:Y:S01]  /*0080*/  LDC.64 R2, c[0x0][0x390] ;  /* 0x0000e400ff027b82 */ /* 0x000e220000000a00 */
[----:B------:R-:W1:Y:S01]  /*0090*/  LDCU.64 UR8, c[0x0][0x358] ;  /* 0x00006b00ff0877ac */ /* 0x000e620008000a00 */
[----:B------:R-:W2:Y:S01]  /*00a0*/  LDCU UR10, c[0x0][0x3a4] ;  /* 0x00007480ff0a77ac */ /* 0x000ea20008000800 */
[----:B0-----:R-:W-:-:S05]  /*00b0*/  IMAD.WIDE.U32 R2, R0, 0x4, R2 ;  /* 0x0000000400027825 */ /* 0x001fca00078e0002 */
[----:B-1----:R0:W5:Y:S01]  /*00c0*/  LDG.E R22, desc[UR8][R2.64] ;  /* 0x0000000802167981 */ /* 0x002162000c1e1900 */
[----:B--2---:R-:W-:-:S09]  /*00d0*/  UISETP.NE.AND UP0, UPT, UR10, URZ, UPT ;  /* 0x000000ff0a00728c */ /* 0x004fd2000bf05270 */
[----:B0-----:R-:W-:Y:S05]  /*00e0*/  BRA.U !UP0, `(.L_x_15) ;  /* 0x0000000908387547 */ /* 0x001fea000b800000 */
[----:B------:R-:W-:Y:S01]  /*00f0*/  UISETP.GE.U32.AND UP0, UPT, UR10, 0x8, UPT ;  /* 0x000000080a00788c */ /* 0x000fe2000bf06070 */
[----:B------:R-:W-:Y:S01]  /*0100*/  IMAD.MOV.U32 R25, RZ, RZ, RZ ;  /* 0x000000ffff197224 */ /* 0x000fe200078e00ff */
[----:B------:R-:W-:Y:S02]  /*0110*/  ULOP3.LUT UP1, UR6, UR10, 0x7, URZ, 0xc0, !UPT ;  /* 0x000000070a067892 */ /* 0x000fe4000f82c0ff */
[----:B------:R-:W-:-:S05]  /*0120*/  UIMAD UR4, UR7, UR10, URZ ;  /* 0x0000000a070472a4 */ /* 0x000fca000f8e02ff */
[----:B------:R-:W-:Y:S07]  /*0130*/  BRA.U !UP0, `(.L_x_16) ;  /* 0x0000000508007547 */ /* 0x000fee000b800000 */
[----:B------:R-:W-:Y:S01]  /*0140*/  ULOP3.LUT UR5, UR10, 0xfffffff8, URZ, 0xc0, !UPT ;  /* 0xfffffff80a057892 */ /* 0x000fe2000f8ec0ff */
[----:B------:R-:W-:-:S05]  /*0150*/  IMAD.MOV.U32 R27, RZ, RZ, RZ ;  /* 0x000000ffff1b7224 */ /* 0x000fca00078e00ff */
[----:B------:R-:W-:-:S07]  /*0160*/  IMAD.U32 R25, RZ, RZ, UR5 ;  /* 0x00000005ff197e24 */ /* 0x000fce000f8e00ff */
.L_x_17:
[----:B------:R-:W0:Y:S01]  /*0170*/  LDC.64 R2, c[0x0][0x388] ;  /* 0x0000e200ff027b82 */ /* 0x000e220000000a00 */
[----:B------:R-:W-:-:S04]  /*0180*/  IMAD R7, R0, UR10, R27 ;  /* 0x0000000a00077c24 */ /* 0x000fc8000f8e021b */
[C---:B------:R-:W-:Y:S02]  /*0190*/  VIADD R9, R7.reuse, 0x1 ;  /* 0x0000000107097836 */ /* 0x040fe40000000000 */
[C---:B------:R-:W-:Y:S01]  /*01a0*/  VIADD R11, R7.reuse, 0x2 ;  /* 0x00000002070b7836 */ /* 0x040fe20000000000 */
[----:B------:R-:W1:Y:S01]  /*01b0*/  LDC.64 R4, c[0x0][0x380] ;  /* 0x0000e000ff047b82 */ /* 0x000e620000000a00 */
[C---:B------:R-:W-:Y:S02]  /*01c0*/  VIADD R15, R7.reuse, 0x4 ;  /* 0x00000004070f7836 */ /* 0x040fe40000000000 */
[C---:B------:R-:W-:Y:S02]  /*01d0*/  VIADD R17, R7.reuse, 0x5 ;  /* 0x0000000507117836 */ /* 0x040fe40000000000 */
[C---:B------:R-:W-:Y:S02]  /*01e0*/  VIADD R21, R7.reuse, 0x7 ;  /* 0x0000000707157836 */ /* 0x040fe40000000000 */
[----:B------:R-:W-:-:S02]  /*01f0*/  VIADD R19, R7, 0x6 ;  /* 0x0000000607137836 */ /* 0x000fc40000000000 */
[C---:B------:R-:W-:Y:S01]  /*0200*/  VIADD R13, R7.reuse, 0x3 ;  /* 0x00000003070d7836 */ /* 0x040fe20000000000 */
[-C--:B0-----:R-:W-:Y:S02]  /*0210*/  IADD3 R6, P1, PT, R7, R2.reuse, RZ ;  /* 0x0000000207067210 */ /* 0x081fe40007f3e0ff */
[-C--:B------:R-:W-:Y:S02]  /*0220*/  IADD3 R8, P4, PT, R9, R2.reuse, RZ ;  /* 0x0000000209087210 */ /* 0x080fe40007f9e0ff */
[-C--:B------:R-:W-:Y:S01]  /*0230*/  IADD3 R10, P3, PT, R11, R2.reuse, RZ ;  /* 0x000000020b0a7210 */ /* 0x080fe20007f7e0ff */
[--C-:B------:R-:W-:Y:S01]  /*0240*/  IMAD.X R7, RZ, RZ, R3.reuse, P1 ;  /* 0x000000ffff077224 */ /* 0x100fe200008e0603 */
[-C--:B------:R-:W-:Y:S01]  /*0250*/  IADD3 R14, P5, PT, R15, R2.reuse, RZ ;  /* 0x000000020f0e7210 */ /* 0x080fe20007fbe0ff */
[--C-:B------:R-:W-:Y:S01]  /*0260*/  IMAD.X R9, RZ, RZ, R3.reuse, P4 ;  /* 0x000000ffff097224 */ /* 0x100fe200020e0603 */
[-C--:B------:R-:W-:Y:S01]  /*0270*/  IADD3 R16, P6, PT, R17, R2.reuse, RZ ;  /* 0x0000000211107210 */ /* 0x080fe20007fde0ff */
[----:B------:R-:W-:Y:S01]  /*0280*/  IMAD.X R11, RZ, RZ, R3, P3 ;  /* 0x000000ffff0b7224 */ /* 0x000fe200018e0603 */
[-C--:B------:R-:W-:Y:S01]  /*0290*/  IADD3 R20, P2, PT, R21, R2.reuse, RZ ;  /* 0x0000000215147210 */ /* 0x080fe20007f5e0ff */
[----:B------:R-:W2:Y:S01]  /*02a0*/  LDG.E.U8 R6, desc[UR8][R6.64] ;  /* 0x0000000806067981 */ /* 0x000ea2000c1e1100 */
[----:B------:R-:W-:-:S02]  /*02b0*/  IADD3 R18, P1, PT, R19, R2, RZ ;  /* 0x0000000213127210 */ /* 0x000fc40007f3e0ff */
[----:B-1----:R-:W-:Y:S01]  /*02c0*/  IADD3 R4, P3, P4, R27, UR4, R4 ;  /* 0x000000041b047c10 */ /* 0x002fe2000fc7e004 */
[--C-:B------:R-:W-:Y:S01]  /*02d0*/  IMAD.X R15, RZ, RZ, R3.reuse, P5 ;  /* 0x000000ffff0f7224 */ /* 0x100fe200028e0603 */
[----:B------:R-:W-:Y:S01]  /*02e0*/  IADD3 R12, P0, PT, R13, R2, RZ ;  /* 0x000000020d0c7210 */ /* 0x000fe20007f1e0ff */
[--C-:B------:R-:W-:Y:S01]  /*02f0*/  IMAD.X R17, RZ, RZ, R3.reuse, P6 ;  /* 0x000000ffff117224 */ /* 0x100fe200030e0603 */
[----:B------:R-:W-:Y:S01]  /*0300*/  IADD3.X R5, PT, PT, RZ, R5, RZ, P3, P4 ;  /* 0x00000005ff057210 */ /* 0x000fe20001fe84ff */
[--C-:B------:R-:W-:Y:S01]  /*0310*/  IMAD.X R21, RZ, RZ, R3.reuse, P2 ;  /* 0x000000ffff157224 */ /* 0x100fe200010e0603 */
[----:B------:R0:W3:Y:S01]  /*0320*/  LDG.E.U8 R10, desc[UR8][R10.64] ;  /* 0x000000080a0a7981 */ /* 0x0000e2000c1e1100 */
[--C-:B------:R-:W-:Y:S02]  /*0330*/  IMAD.X R19, RZ, RZ, R3.reuse, P1 ;  /* 0x000000ffff137224 */ /* 0x100fe400008e0603 */
[----:B------:R-:W-:Y:S01]  /*0340*/  IMAD.X R13, RZ, RZ, R3, P0 ;  /* 0x000000ffff0d7224 */ /* 0x000fe200000e0603 */
[----:B------:R-:W4:Y:S04]  /*0350*/  LDG.E.U8 R14, desc[UR8][R14.64] ;  /* 0x000000080e0e7981 */ /* 0x000f28000c1e1100 */
[----:B------:R-:W4:Y:S04]  /*0360*/  LDG.E.U8 R17, desc[UR8][R16.64] ;  /* 0x0000000810117981 */ /* 0x000f28000c1e1100 */
[----:B------:R-:W2:Y:S04]  /*0370*/  LDG.E.U8 R18, desc[UR8][R18.64] ;  /* 0x0000000812127981 */ /* 0x000ea8000c1e1100 */
[----:B------:R-:W2:Y:S04]  /*0380*/  LDG.E.U8 R21, desc[UR8][R20.64] ;  /* 0x0000000814157981 */ /* 0x000ea8000c1e1100 */
[----:B------:R-:W0:Y:S04]  /*0390*/  LDG.E.U8 R11, desc[UR8][R4.64+0x4] ;  /* 0x00000408040b7981 */ /* 0x000e28000c1e1100 */
[----:B------:R-:W0:Y:S04]  /*03a0*/  LDG.E.U8 R24, desc[UR8][R4.64+0x5] ;  /* 0x0000050804187981 */ /* 0x000e28000c1e1100 */
[----:B------:R-:W3:Y:S04]  /*03b0*/  LDG.E.U8 R15, desc[UR8][R4.64+0x6] ;  /* 0x00000608040f7981 */ /* 0x000ee8000c1e1100 */
[----:B------:R-:W3:Y:S04]  /*03c0*/  LDG.E.U8 R26, desc[UR8][R4.64+0x7] ;  /* 0x00000708041a7981 */ /* 0x000ee8000c1e1100 */
[----:B------:R-:W3:Y:S04]  /*03d0*/  LDG.E.U8 R9, desc[UR8][R8.64] ;  /* 0x0000000808097981 */ /* 0x000ee8000c1e1100 */
[----:B------:R-:W3:Y:S04]  /*03e0*/  LDG.E.U8 R13, desc[UR8][R12.64] ;  /* 0x000000080c0d7981 */ /* 0x000ee8000c1e1100 */
[----:B------:R-:W3:Y:S04]  /*03f0*/  LDG.E.U8 R3, desc[UR8][R4.64] ;  /* 0x0000000804037981 */ /* 0x000ee8000c1e1100 */
[----:B------:R-:W3:Y:S04]  /*0400*/  LDG.E.U8 R8, desc[UR8][R4.64+0x1] ;  /* 0x0000010804087981 */ /* 0x000ee8000c1e1100 */
[----:B------:R-:W3:Y:S04]  /*0410*/  LDG.E.U8 R2, desc[UR8][R4.64+0x2] ;  /* 0x0000020804027981 */ /* 0x000ee8000c1e1100 */
[----:B------:R-:W3:Y:S01]  /*0420*/  LDG.E.U8 R7, desc[UR8][R4.64+0x3] ;  /* 0x0000030804077981 */ /* 0x000ee2000c1e1100 */
[----:B------:R-:W-:-:S05]  /*0430*/  VIADD R27, R27, 0x8 ;  /* 0x000000081b1b7836 */ /* 0x000fca0000000000 */
[----:B------:R-:W-:Y:S02]  /*0440*/  ISETP.NE.AND P0, PT, R27, R25, PT ;  /* 0x000000191b00720c */ /* 0x000fe40003f05270 */
[----:B----4-:R-:W-:Y:S02]  /*0450*/  PRMT R14, R17, 0x3340, R14 ;  /* 0x00003340110e7816 */ /* 0x010fe4000000000e */
[----:B--2---:R-:W-:-:S04]  /*0460*/  PRMT R21, R21, 0x3340, R18 ;  /* 0x0000334015157816 */ /* 0x004fc80000000012 */
[----:B------:R-:W-:Y:S02]  /*0470*/  PRMT R14, R21, 0x5410, R14 ;  /* 0x00005410150e7816 */ /* 0x000fe4000000000e */
[----:B0-----:R-:W-:Y:S02]  /*0480*/  PRMT R11, R24, 0x3340, R11 ;  /* 0x00003340180b7816 */ /* 0x001fe4000000000b */
[----:B---3--:R-:W-:Y:S02]  /*0490*/  PRMT R26, R26, 0x3340, R15 ;  /* 0x000033401a1a7816 */ /* 0x008fe4000000000f */
[----:B------:R-:W-:Y:S02]  /*04a0*/  PRMT R6, R9, 0x3340, R6 ;  /* 0x0000334009067816 */ /* 0x000fe40000000006 */
[----:B------:R-:W-:Y:S02]  /*04b0*/  PRMT R11, R26, 0x5410, R11 ;  /* 0x000054101a0b7816 */ /* 0x000fe4000000000b */
[----:B------:R-:W-:-:S03]  /*04c0*/  PRMT R9, R13, 0x3340, R10 ;  /* 0x000033400d097816 */ /* 0x000fc6000000000a */
[----:B-----5:R-:W-:Y:S01]  /*04d0*/  IDP.4A.U8.S8 R11, R11, R14, R22 ;  /* 0x0000000e0b0b7226 */ /* 0x020fe20000000416 */
[----:B------:R-:W-:Y:S02]  /*04e0*/  PRMT R6, R9, 0x5410, R6 ;  /* 0x0000541009067816 */ /* 0x000fe40000000006 */
[----:B------:R-:W-:Y:S02]  /*04f0*/  PRMT R3, R8, 0x3340, R3 ;  /* 0x0000334008037816 */ /* 0x000fe40000000003 */
[----:B------:R-:W-:-:S04]  /*0500*/  PRMT R2, R7, 0x3340, R2 ;  /* 0x0000334007027816 */ /* 0x000fc80000000002 */
[----:B------:R-:W-:-:S05]  /*0510*/  PRMT R2, R2, 0x5410, R3 ;  /* 0x0000541002027816 */ /* 0x000fca0000000003 */
[----:B------:R-:W-:Y:S01]  /*0520*/  IDP.4A.U8.S8 R22, R2, R6, R11 ;  /* 0x0000000602167226 */ /* 0x000fe2000000040b */
[----:B------:R-:W-:Y:S06]  /*0530*/  @P0 BRA `(.L_x_17) ;  /* 0xfffffffc000c0947 */ /* 0x000fec000383ffff */
.L_x_16:
[----:B------:R-:W-:Y:S05]  /*0540*/  BRA.U !UP1, `(.L_x_15) ;  /* 0x0000000509207547 */ /* 0x000fea000b800000 */
[----:B------:R-:W-:Y:S02]  /*0550*/  UISETP.GE.U32.AND UP0, UPT, UR6, 0x4, UPT ;  /* 0x000000040600788c */ /* 0x000fe4000bf06070 */
[----:B------:R-:W-:-:S04]  /*0560*/  ULOP3.LUT UR5, UR10, 0x3, URZ, 0xc0, !UPT ;  /* 0x000000030a057892 */ /* 0x000fc8000f8ec0ff */
[----:B------:R-:W-:-:S03]  /*0570*/  UISETP.NE.AND UP1, UPT, UR5, URZ, UPT ;  /* 0x000000ff0500728c */ /* 0x000fc6000bf25270 */
[----:B------:R-:W-:Y:S08]  /*0580*/  BRA.U !UP0, `(.L_x_18) ;  /* 0x0000000108807547 */ /* 0x000ff0000b800000 */
[----:B------:R-:W0:Y:S01]  /*0590*/  LDC.64 R4, c[0x0][0x388] ;  /* 0x0000e200ff047b82 */ /* 0x000e220000000a00 */
[----:B------:R-:W-:-:S04]  /*05a0*/  IMAD R3, R0, UR10, R25 ;  /* 0x0000000a00037c24 */ /* 0x000fc8000f8e0219 */
[C---:B------:R-:W-:Y:S02]  /*05b0*/  VIADD R9, R3.reuse, 0x1 ;  /* 0x0000000103097836 */ /* 0x040fe40000000000 */
[C---:B------:R-:W-:Y:S01]  /*05c0*/  VIADD R11, R3.reuse, 0x2 ;  /* 0x00000002030b7836 */ /* 0x040fe20000000000 */
[----:B------:R-:W1:Y:S01]  /*05d0*/  LDC.64 R6, c[0x0][0x380] ;  /* 0x0000e000ff067b82 */ /* 0x000e620000000a00 */
[C---:B------:R-:W-:Y:S01]  /*05e0*/  VIADD R13, R3.reuse, 0x3 ;  /* 0x00000003030d7836 */ /* 0x040fe20000000000 */
[-C--:B0-----:R-:W-:Y:S02]  /*05f0*/  IADD3 R2, P0, PT, R3, R4.reuse, RZ ;  /* 0x0000000403027210 */ /* 0x081fe40007f1e0ff */
[-C--:B------:R-:W-:Y:S02]  /*0600*/  IADD3 R8, P2, PT, R9, R4.reuse, RZ ;  /* 0x0000000409087210 */ /* 0x080fe40007f5e0ff */
[-C--:B------:R-:W-:Y:S01]  /*0610*/  IADD3 R10, P3, PT, R11, R4.reuse, RZ ;  /* 0x000000040b0a7210 */ /* 0x080fe20007f7e0ff */
[--C-:B------:R-:W-:Y:S01]  /*0620*/  IMAD.X R3, RZ, RZ, R5.reuse, P0 ;  /* 0x000000ffff037224 */ /* 0x100fe200000e0605 */
[----:B------:R-:W-:Y:S01]  /*0630*/  IADD3 R4, P4, PT, R13, R4, RZ ;  /* 0x000000040d047210 */ /* 0x000fe20007f9e0ff */
[--C-:B------:R-:W-:Y:S01]  /*0640*/  IMAD.X R9, RZ, RZ, R5.reuse, P2 ;  /* 0x000000ffff097224 */ /* 0x100fe200010e0605 */
[----:B-1----:R-:W-:Y:S01]  /*0650*/  IADD3 R6, P0, P1, R25, UR4, R6 ;  /* 0x0000000419067c10 */ /* 0x002fe2000f91e006 */
[--C-:B------:R-:W-:Y:S01]  /*0660*/  IMAD.X R11, RZ, RZ, R5.reuse, P3 ;  /* 0x000000ffff0b7224 */ /* 0x100fe200018e0605 */
[----:B------:R-:W2:Y:S01]  /*0670*/  LDG.E.U8 R2, desc[UR8][R2.64] ;  /* 0x0000000802027981 */ /* 0x000ea2000c1e1100 */
[----:B------:R-:W-:Y:S01]  /*0680*/  IMAD.X R5, RZ, RZ, R5, P4 ;  /* 0x000000ffff057224 */ /* 0x000fe200020e0605 */
[----:B------:R-:W-:-:S02]  /*0690*/  IADD3.X R7, PT, PT, RZ, R7, RZ, P0, P1 ;  /* 0x00000007ff077210 */ /* 0x000fc400007e24ff */
[----:B------:R-:W2:Y:S04]  /*06a0*/  LDG.E.U8 R9, desc[UR8][R8.64] ;  /* 0x0000000808097981 */ /* 0x000ea8000c1e1100 */
[----:B------:R-:W3:Y:S04]  /*06b0*/  LDG.E.U8 R10, desc[UR8][R10.64] ;  /* 0x000000080a0a7981 */ /* 0x000ee8000c1e1100 */
[----:B------:R-:W4:Y:S04]  /*06c0*/  LDG.E.U8 R12, desc[UR8][R6.64] ;  /* 0x00000008060c7981 */ /* 0x000f28000c1e1100 */
[----:B------:R-:W4:Y:S04]  /*06d0*/  LDG.E.U8 R13, desc[UR8][R6.64+0x1] ;  /* 0x00000108060d7981 */ /* 0x000f28000c1e1100 */
[----:B------:R-:W3:Y:S04]  /*06e0*/  LDG.E.U8 R14, desc[UR8][R6.64+0x2] ;  /* 0x00000208060e7981 */ /* 0x000ee8000c1e1100 */
[----:B------:R-:W3:Y:S04]  /*06f0*/  LDG.E.U8 R15, desc[UR8][R6.64+0x3] ;  /* 0x00000308060f7981 */ /* 0x000ee8000c1e1100 */
[----:B------:R-:W3:Y:S01]  /*0700*/  LDG.E.U8 R5, desc[UR8][R4.64] ;  /* 0x0000000804057981 */ /* 0x000ee2000c1e1100 */
[----:B------:R-:W-:Y:S01]  /*0710*/  VIADD R25, R25, 0x4 ;  /* 0x0000000419197836 */ /* 0x000fe20000000000 */
[----:B--2---:R-:W-:-:S02]  /*0720*/  PRMT R16, R9, 0x3340, R2 ;  /* 0x0000334009107816 */ /* 0x004fc40000000002 */
[----:B----4-:R-:W-:Y:S02]  /*0730*/  PRMT R12, R13, 0x3340, R12 ;  /* 0x000033400d0c7816 */ /* 0x010fe4000000000c */
[----:B---3--:R-:W-:Y:S02]  /*0740*/  PRMT R15, R15, 0x3340, R14 ;  /* 0x000033400f0f7816 */ /* 0x008fe4000000000e */
[----:B------:R-:W-:Y:S02]  /*0750*/  PRMT R3, R5, 0x3340, R10 ;  /* 0x0000334005037816 */ /* 0x000fe4000000000a */
[----:B------:R-:W-:Y:S02]  /*0760*/  PRMT R15, R15, 0x5410, R12 ;  /* 0x000054100f0f7816 */ /* 0x000fe4000000000c */
[----:B------:R-:W-:-:S05]  /*0770*/  PRMT R3, R3, 0x5410, R16 ;  /* 0x0000541003037816 */ /* 0x000fca0000000010 */
[----:B-----5:R-:W-:-:S07]  /*0780*/  IDP.4A.U8.S8 R22, R15, R3, R22 ;  /* 0x000000030f167226 */ /* 0x020fce0000000416 */
.L_x_18:
[----:B------:R-:W-:Y:S05]  /*0790*/  BRA.U !UP1, `(.L_x_15) ;  /* 0x00000001098c7547 */ /* 0x000fea000b800000 */
[----:B------:R-:W-:Y:S02]  /*07a0*/  UISETP.NE.AND UP0, UPT, UR5, 0x1, UPT ;  /* 0x000000010500788c */ /* 0x000fe4000bf05270 */
[----:B------:R-:W-:-:S04]  /*07b0*/  ULOP3.LUT UR6, UR10, 0x1, URZ, 0xc0, !UPT ;  /* 0x000000010a067892 */ /* 0x000fc8000f8ec0ff */
[----:B------:R-:W-:-:S03]  /*07c0*/  UISETP.NE.U32.AND UP1, UPT, UR6, 0x1, UPT ;  /* 0x000000010600788c */ /* 0x000fc6000bf25070 */
[----:B------:R-:W-:Y:S08]  /*07d0*/  BRA.U !UP0, `(.L_x_19) ;  /* 0x0000000108507547 */ /* 0x000ff0000b800000 */
[----:B------:R-:W0:Y:S01]  /*07e0*/  LDC.64 R6, c[0x0][0x388] ;  /* 0x0000e200ff067b82 */ /* 0x000e220000000a00 */
[----:B------:R-:W-:-:S04]  /*07f0*/  IMAD R5, R0, UR10, R25 ;  /* 0x0000000a00057c24 */ /* 0x000fc8000f8e0219 */
[----:B------:R-:W-:-:S03]  /*0800*/  VIADD R9, R5, 0x1 ;  /* 0x0000000105097836 */ /* 0x000fc60000000000 */
[----:B------:R-:W1:Y:S01]  /*0810*/  LDC.64 R2, c[0x0][0x380] ;  /* 0x0000e000ff027b82 */ /* 0x000e620000000a00 */
[-C--:B0-----:R-:W-:Y:S02]  /*0820*/  IADD3 R4, P0, PT, R5, R6.reuse, RZ ;  /* 0x0000000605047210 */ /* 0x081fe40007f1e0ff */
[----:B------:R-:W-:-:S03]  /*0830*/  IADD3 R6, P1, PT, R9, R6, RZ ;  /* 0x0000000609067210 */ /* 0x000fc60007f3e0ff */
[--C-:B------:R-:W-:Y:S02]  /*0840*/  IMAD.X R5, RZ, RZ, R7.reuse, P0 ;  /* 0x000000ffff057224 */ /* 0x100fe400000e0607 */
[----:B------:R-:W-:Y:S01]  /*0850*/  IMAD.X R7, RZ, RZ, R7, P1 ;  /* 0x000000ffff077224 */ /* 0x000fe200008e0607 */
[C---:B-1----:R-:W-:Y:S02]  /*0860*/  IADD3 R2, P0, P1, R25.reuse, UR4, R2 ;  /* 0x0000000419027c10 */ /* 0x042fe4000f91e002 */
[----:B------:R-:W2:Y:S02]  /*0870*/  LDG.E.U8 R4, desc[UR8][R4.64] ;  /* 0x0000000804047981 */ /* 0x000ea4000c1e1100 */
[----:B------:R-:W-:Y:S02]  /*0880*/  IADD3.X R3, PT, PT, RZ, R3, RZ, P0, P1 ;  /* 0x00000003ff037210 */ /* 0x000fe400007e24ff */
[----:B------:R-:W2:Y:S04]  /*0890*/  LDG.E.U8 R7, desc[UR8][R6.64] ;  /* 0x0000000806077981 */ /* 0x000ea8000c1e1100 */
[----:B------:R-:W3:Y:S04]  /*08a0*/  LDG.E.U8 R9, desc[UR8][R2.64] ;  /* 0x0000000802097981 */ /* 0x000ee8000c1e1100 */
[----:B------:R-:W3:Y:S01]  /*08b0*/  LDG.E.U8 R10, desc[UR8][R2.64+0x1] ;  /* 0x00000108020a7981 */ /* 0x000ee2000c1e1100 */
[----:B------:R-:W-:Y:S01]  /*08c0*/  PRMT R8, R0, 0x3340, R0 ;  /* 0x0000334000087816 */ /* 0x000fe20000000000 */
[----:B------:R-:W-:Y:S01]  /*08d0*/  VIADD R25, R25, 0x2 ;  /* 0x0000000219197836 */ /* 0x000fe20000000000 */
[----:B--2---:R-:W-:-:S04]  /*08e0*/  PRMT R11, R7, 0x3340, R4 ;  /* 0x00003340070b7816 */ /* 0x004fc80000000004 */
[----:B------:R-:W-:Y:S02]  /*08f0*/  PRMT R8, R11, 0x5410, R8 ;  /* 0x000054100b087816 */ /* 0x000fe40000000008 */
[----:B---3--:R-:W-:-:S05]  /*0900*/  PRMT R3, R10, 0x5410, R9 ;  /* 0x000054100a037816 */ /* 0x008fca0000000009 */
[----:B-----5:R-:W-:-:S07]  /*0910*/  IDP.2A.LO.U16.S8 R22, R3, R8, R22 ;  /* 0x0000000803167226 */ /* 0x020fce0000001416 */
.L_x_19:
[----:B------:R-:W-:Y:S05]  /*0920*/  BRA.U UP1, `(.L_x_15) ;  /* 0x0000000101287547 */ /* 0x000fea000b800000 */
[----:B------:R-:W0:Y:S01]  /*0930*/  LDC.64 R6, c[0x0][0x388] ;  /* 0x0000e200ff067b82 */ /* 0x000e220000000a00 */
[----:B------:R-:W-:-:S07]  /*0940*/  IMAD R3, R0, UR10, R25 ;  /* 0x0000000a00037c24 */ /* 0x000fce000f8e0219 */
[----:B------:R-:W1:Y:S01]  /*0950*/  LDC.64 R4, c[0x0][0x380] ;  /* 0x0000e000ff047b82 */ /* 0x000e620000000a00 */
[----:B0-----:R-:W-:-:S05]  /*0960*/  IADD3 R2, P0, PT, R3, R6, RZ ;  /* 0x0000000603027210 */ /* 0x001fca0007f1e0ff */
[----:B------:R-:W-:Y:S01]  /*0970*/  IMAD.X R3, RZ, RZ, R7, P0 ;  /* 0x000000ffff037224 */ /* 0x000fe200000e0607 */
[----:B-1----:R-:W-:-:S05]  /*0980*/  IADD3 R4, P1, P2, R25, UR4, R4 ;  /* 0x0000000419047c10 */ /* 0x002fca000fa3e004 */
[----:B------:R-:W2:Y:S01]  /*0990*/  LDG.E.S8 R3, desc[UR8][R2.64] ;  /* 0x0000000802037981 */ /* 0x000ea2000c1e1300 */
[----:B------:R-:W-:-:S05]  /*09a0*/  IADD3.X R5, PT, PT, RZ, R5, RZ, P1, P2 ;  /* 0x00000005ff057210 */ /* 0x000fca0000fe44ff */
[----:B------:R-:W2:Y:S02]  /*09b0*/  LDG.E.U8 R4, desc[UR8][R4.64] ;  /* 0x0000000804047981 */ /* 0x000ea4000c1e1100 */
[----:B--2--5:R-:W-:-:S07]  /*09c0*/  IMAD R22, R3, R4, R22 ;  /* 0x0000000403167224 */ /* 0x024fce00078e0216 */
.L_x_15:
[----:B------:R-:W0:Y:S01]  /*09d0*/  LDCU.64 UR4, c[0x0][0x398] ;  /* 0x00007300ff0477ac */ /* 0x000e220008000a00 */
[----:B-----5:R-:W-:Y:S02]  /*09e0*/  IMAD.SHL.U32 R22, R22, 0x400, RZ ;  /* 0x0000040016167824 */ /* 0x020fe400078e00ff */
[----:B------:R-:W-:-:S03]  /*09f0*/  IMAD R0, R23, UR7, R0 ;  /* 0x0000000717007c24 */ /* 0x000fc6000f8e0200 */
[----:B------:R-:W-:-:S04]  /*0a00*/  SHF.R.S32.HI R22, RZ, 0x10, R22 ;  /* 0x00000010ff167819 */ /* 0x000fc80000011416 */
[----:B------:R-:W-:-:S05]  /*0a10*/  VIMNMX.RELU R22, PT, PT, R22, 0x7f, PT ;  /* 0x0000007f16167848 */ /* 0x000fca0003fe1100 */
[----:B------:R-:W-:Y:S01]  /*0a20*/  IMAD R22, R22, R22, RZ ;  /* 0x0000001616167224 */ /* 0x000fe200078e02ff */
[----:B0-----:R-:W-:-:S04]  /*0a30*/  IADD3 R2, P0, PT, R0, UR4, RZ ;  /* 0x0000000400027c10 */ /* 0x001fc8000ff1e0ff */
[----:B------:R-:W-:Y:S01]  /*0a40*/  SHF.R.U32.HI R5, RZ, 0x7, R22 ;  /* 0x00000007ff057819 */ /* 0x000fe20000011616 */
[----:B------:R-:W-:-:S05]  /*0a50*/  IMAD.X R3, RZ, RZ, UR5, P0 ;  /* 0x00000005ff037e24 */ /* 0x000fca00080e06ff */
[----:B------:R-:W-:Y:S01]  /*0a60*/  STG.E.U8 desc[UR8][R2.64], R5 ;  /* 0x0000000502007986 */ /* 0x000fe2000c101108 */
[----:B------:R-:W-:Y:S05]  /*0a70*/  EXIT ;  /* 0x000000000000794d */ /* 0x000fea0003800000 */
.L_x_20:
        /* <DEDUP_REMOVED lines=16> */
.L_x_79:


//--------------------- .text._Z21affine_transform_reluPKhPKaPKiPhjjj --------------------------
	.section	.text._Z21affine_transform_reluPKhPKaPKiPhjjj,"ax",@progbits
	.align	128
        .global         _Z21affine_transform_reluPKhPKaPKiPhjjj
        .type           _Z21affine_transform_reluPKhPKaPKiPhjjj,@function
        .size           _Z21affine_transform_reluPKhPKaPKiPhjjj,(.L_x_80 - _Z21affine_transform_reluPKhPKaPKiPhjjj)
        .other          _Z21affine_transform_reluPKhPKaPKiPhjjj,@"STO_CUDA_ENTRY STV_DEFAULT"
_Z21affine_transform_reluPKhPKaPKiPhjjj:
.text._Z21affine_transform_reluPKhPKaPKiPhjjj:
        /* <DEDUP_REMOVED lines=23> */
.L_x_23:
        /* <DEDUP_REMOVED lines=61> */
.L_x_22:
        /* <DEDUP_REMOVED lines=37> */
.L_x_24:
        /* <DEDUP_REMOVED lines=25> */
.L_x_25:
        /* <DEDUP_REMOVED lines=11> */
.L_x_21:
[----:B------:R-:W0:Y:S01]  /*09d0*/  LDCU.64 UR4, c[0x0][0x398] ;  /* 0x00007300ff0477ac */ /* 0x000e220008000a00 */
[----:B------:R-:W-:Y:S02]  /*09e0*/  IMAD R0, R23, UR7, R0 ;  /* 0x0000000717007c24 */ /* 0x000fe4000f8e0200 */
[----:B-----5:R-:W-:-:S05]  /*09f0*/  IMAD.SHL.U32 R22, R22, 0x400, RZ ;  /* 0x0000040016167824 */ /* 0x020fca00078e00ff */
[----:B------:R-:W-:-:S04]  /*0a00*/  SHF.R.S32.HI R22, RZ, 0x10, R22 ;  /* 0x00000010ff167819 */ /* 0x000fc80000011416 */
[----:B------:R-:W-:Y:S02]  /*0a10*/  VIMNMX.RELU R5, PT, PT, R22, 0x7f, PT ;  /* 0x0000007f16057848 */ /* 0x000fe40003fe1100 */
[----:B0-----:R-:W-:-:S05]  /*0a20*/  IADD3 R2, P0, PT, R0, UR4, RZ ;  /* 0x0000000400027c10 */ /* 0x001fca000ff1e0ff */
[----:B------:R-:W-:-:S05]  /*0a30*/  IMAD.X R3, RZ, RZ, UR5, P0 ;  /* 0x00000005ff037e24 */ /* 0x000fca00080e06ff */
[----:B------:R-:W-:Y:S01]  /*0a40*/  STG.E.U8 desc[UR8][R2.64], R5 ;  /* 0x0000000502007986 */ /* 0x000fe2000c101108 */
[----:B------:R-:W-:Y:S05]  /*0a50*/  EXIT ;  /* 0x000000000000794d */ /* 0x000fea0003800000 */
.L_x_26:
        /* <DEDUP_REMOVED lines=10> */
.L_x_80:


//--------------------- .text._Z18incremental_updatePK13FeatureUpdatePKsPijj --------------------------
	.section	.text._Z18incremental_updatePK13FeatureUpdatePKsPijj,"ax",@progbits
	.align	128
        .global         _Z18incremental_updatePK13FeatureUpdatePKsPijj
        .type           _Z18incremental_updatePK13FeatureUpdatePKsPijj,@function
        .size           _Z18incremental_updatePK13FeatureUpdatePKsPijj,(.L_x_81 - _Z18incremental_updatePK13FeatureUpdatePKsPijj)
        .other          _Z18incremental_updatePK13FeatureUpdatePKsPijj,@"STO_CUDA_ENTRY STV_DEFAULT"
_Z18incremental_updatePK13FeatureUpdatePKsPijj:
.text._Z18incremental_updatePK13FeatureUpdatePKsPijj:
[----:B------:R-:W-:Y:S01]  /*0000*/  LDC R1, c[0x0][0x37c] ;  /* 0x0000df00ff017b82 */ /* 0x000fe20000000800 */
[----:B------:R-:W0:Y:S01]  /*0010*/  S2R R0, SR_TID.X ;  /* 0x0000000000007919 */ /* 0x000e220000002100 */
[----:B------:R-:W0:Y:S01]  /*0020*/  LDCU.64 UR6, c[0x0][0x398] ;  /* 0x00007300ff0677ac */ /* 0x000e220008000a00 */
[----:B------:R-:W1:Y:S01]  /*0030*/  S2R R3, SR_CTAID.X ;  /* 0x0000000000037919 */ /* 0x000e620000002500 */
[----:B0-----:R-:W-:-:S04]  /*0040*/  ISETP.GE.U32.AND P0, PT, R0, UR7, PT ;  /* 0x0000000700007c0c */ /* 0x001fc8000bf06070 */
[----:B-1----:R-:W-:-:S13]  /*0050*/  ISETP.GE.U32.OR P0, PT, R3, UR6, P0 ;  /* 0x0000000603007c0c */ /* 0x002fda0008706470 */
[----:B------:R-:W-:Y:S05]  /*0060*/  @P0 EXIT ;  /* 0x000000000000094d */ /* 0x000fea0003800000 */
[----:B------:R-:W0:Y:S01]  /*0070*/  LDC.64 R8, c[0x0][0x380] ;  /* 0x0000e000ff087b82 */ /* 0x000e220000000a00 */
[----:B------:R-:W1:Y:S07]  /*0080*/  LDCU.64 UR4, c[0x0][0x358] ;  /* 0x00006b00ff0477ac */ /* 0x000e6e0008000a00 */
[----:B------:R-:W2:Y:S01]  /*0090*/  LDC.64 R10, c[0x0][0x390] ;  /* 0x0000e400ff0a7b82 */ /* 0x000ea20000000a00 */
[----:B0-----:R-:W-:-:S05]  /*00a0*/  IMAD.WIDE.U32 R8, R3, 0x104, R8 ;  /* 0x0000010403087825 */ /* 0x001fca00078e0008 */
[----:B-1----:R-:W3:Y:S01]  /*00b0*/  LDG.E.U8 R2, desc[UR4][R8.64+0x101] ;  /* 0x0001010408027981 */ /* 0x002ee2000c1e1100 */
[----:B------:R-:W-:-:S04]  /*00c0*/  IMAD R3, R3, UR7, R0 ;  /* 0x0000000703037c24 */ /* 0x000fc8000f8e0200 */
[----:B--2---:R-:W-:-:S05]  /*00d0*/  IMAD.WIDE.U32 R10, R3, 0x4, R10 ;  /* 0x00000004030a7825 */ /* 0x004fca00078e000a */
[----:B------:R0:W5:Y:S01]  /*00e0*/  LDG.E R3, desc[UR4][R10.64] ;  /* 0x000000040a037981 */ /* 0x000162000c1e1900 */
[----:B---3--:R-:W-:-:S13]  /*00f0*/  ISETP.NE.AND P0, PT, R2, RZ, PT ;  /* 0x000000ff0200720c */ /* 0x008fda0003f05270 */
[----:B0-----:R-:W-:Y:S05]  /*0100*/  @!P0 BRA `(.L_x_27) ;  /* 0x0000000c00448947 */ /* 0x001fea0003800000 */
[C---:B------:R-:W-:Y:S01]  /*0110*/  ISETP.GE.U32.AND P0, PT, R2.reuse, 0x8, PT ;  /* 0x000000080200780c */ /* 0x040fe20003f06070 */
[----:B------:R-:W-:Y:S01]  /*0120*/  HFMA2 R5, -RZ, RZ, 0, 0 ;  /* 0x00000000ff057431 */ /* 0x000fe200000001ff */
[----:B------:R-:W-:-:S11]  /*0130*/  LOP3.LUT R4, R2, 0x7, RZ, 0xc0, !PT ;  /* 0x0000000702047812 */ /* 0x000fd600078ec0ff */
[----:B------:R-:W-:Y:S05]  /*0140*/  @!P0 BRA `(.L_x_28) ;  /* 0x0000000800108947 */ /* 0x000fea0003800000 */
[----:B------:R-:W2:Y:S04]  /*0150*/  LDG.E R5, desc[UR4][R8.64+0x80] ;  /* 0x0000800408057981 */ /* 0x000ea8000c1e1900 */
[----:B------:R-:W3:Y:S04]  /*0160*/  LDG.E R19, desc[UR4][R8.64+0x84] ;  /* 0x0000840408137981 */ /* 0x000ee8000c1e1900 */
[----:B------:R-:W4:Y:S04]  /*0170*/  LDG.E R13, desc[UR4][R8.64+0x88] ;  /* 0x00008804080d7981 */ /* 0x000f28000c1e1900 */
[----:B------:R-:W4:Y:S04]  /*0180*/  LDG.E R15, desc[UR4][R8.64+0x8c] ;  /* 0x00008c04080f7981 */ /* 0x000f28000c1e1900 */
[----:B------:R-:W4:Y:S04]  /*0190*/  LDG.E R27, desc[UR4][R8.64+0x90] ;  /* 0x00009004081b7981 */ /* 0x000f28000c1e1900 */
[----:B------:R-:W4:Y:S04]  /*01a0*/  LDG.E R25, desc[UR4][R8.64+0x94] ;  /* 0x0000940408197981 */ /* 0x000f28000c1e1900 */
[----:B------:R-:W4:Y:S01]  /*01b0*/  LDG.E R7, desc[UR4][R8.64+0x98] ;  /* 0x0000980408077981 */ /* 0x000f22000c1e1900 */
[----:B--2---:R-:W-:-:S13]  /*01c0*/  ISETP.GT.U32.AND P6, PT, R5, 0xafff, PT ;  /* 0x0000afff0500780c */ /* 0x004fda0003fc4070 */
[----:B------:R-:W0:Y:S01]  /*01d0*/  @!P6 LDC.64 R16, c[0x0][0x388] ;  /* 0x0000e200ff10eb82 */ /* 0x000e220000000a00 */
[----:B------:R-:W-:-:S04]  /*01e0*/  @!P6 IMAD R5, R5, UR7, R0 ;  /* 0x000000070505ec24 */ /* 0x000fc8000f8e0200 */
[----:B0-----:R-:W-:Y:S02]  /*01f0*/  @!P6 IMAD.WIDE.U32 R16, R5, 0x2, R16 ;  /* 0x000000020510e825 */ /* 0x001fe400078e0010 */
[----:B------:R-:W2:Y:S04]  /*0200*/  LDG.E R5, desc[UR4][R8.64+0x9c] ;  /* 0x00009c0408057981 */ /* 0x000ea8000c1e1900 */
[----:B------:R-:W2:Y:S01]  /*0210*/  @!P6 LDG.E.S16 R16, desc[UR4][R16.64] ;  /* 0x000000041010e981 */ /* 0x000ea2000c1e1700 */
[----:B---3--:R-:W-:Y:S02]  /*0220*/  ISETP.GT.U32.AND P0, PT, R19, 0xafff, PT ;  /* 0x0000afff1300780c */ /* 0x008fe40003f04070 */
[----:B----4-:R-:W-:Y:S02]  /*0230*/  ISETP.GT.U32.AND P1, PT, R13, 0xafff, PT ;  /* 0x0000afff0d00780c */ /* 0x010fe40003f24070 */
[----:B------:R-:W-:-:S02]  /*0240*/  ISETP.GT.U32.AND P2, PT, R15, 0xafff, PT ;  /* 0x0000afff0f00780c */ /* 0x000fc40003f44070 */
[----:B------:R-:W-:-:S07]  /*0250*/  ISETP.GT.U32.AND P3, PT, R27, 0xafff, PT ;  /* 0x0000afff1b00780c */ /* 0x000fce0003f64070 */
[----:B------:R-:W0:Y:S01]  /*0260*/  @!P0 LDC.64 R28, c[0x0][0x388] ;  /* 0x0000e200ff1c8b82 */ /* 0x000e220000000a00 */
[----:B------:R-:W-:-:S07]  /*0270*/  ISETP.GT.U32.AND P4, PT, R25, 0xafff, PT ;  /* 0x0000afff1900780c */ /* 0x000fce0003f84070 */
[----:B------:R-:W1:Y:S01]  /*0280*/  @!P1 LDC.64 R20, c[0x0][0x388] ;  /* 0x0000e200ff149b82 */ /* 0x000e620000000a00 */
[----:B------:R-:W-:Y:S01]  /*0290*/  ISETP.GT.U32.AND P5, PT, R7, 0xafff, PT ;  /* 0x0000afff0700780c */ /* 0x000fe20003fa4070 */
[----:B------:R-:W-:-:S06]  /*02a0*/  @!P0 IMAD R19, R19, UR7, R0 ;  /* 0x0000000713138c24 */ /* 0x000fcc000f8e0200 */
[----:B------:R-:W3:Y:S01]  /*02b0*/  @!P2 LDC.64 R22, c[0x0][0x388] ;  /* 0x0000e200ff16ab82 */ /* 0x000ee20000000a00 */
[----:B------:R-:W-:Y:S02]  /*02c0*/  @!P1 IMAD R6, R13, UR7, R0 ;  /* 0x000000070d069c24 */ /* 0x000fe4000f8e0200 */
[----:B0-----:R-:W-:-:S05]  /*02d0*/  @!P0 IMAD.WIDE.U32 R28, R19, 0x2, R28 ;  /* 0x00000002131c8825 */ /* 0x001fca00078e001c */
[----:B------:R-:W0:Y:S01]  /*02e0*/  @!P5 LDC.64 R12, c[0x0][0x388] ;  /* 0x0000e200ff0cdb82 */ /* 0x000e220000000a00 */
[----:B------:R-:W4:Y:S07]  /*02f0*/  @!P0 LDG.E.S16 R28, desc[UR4][R28.64] ;  /* 0x000000041c1c8981 */ /* 0x000f2e000c1e1700 */
[----:B------:R-:W0:Y:S01]  /*0300*/  @!P4 LDC.64 R18, c[0x0][0x388] ;  /* 0x0000e200ff12cb82 */ /* 0x000e220000000a00 */
[----:B-1----:R-:W-:-:S04]  /*0310*/  @!P1 IMAD.WIDE.U32 R20, R6, 0x2, R20 ;  /* 0x0000000206149825 */ /* 0x002fc800078e0014 */
[--C-:B------:R-:W-:Y:S02]  /*0320*/  @!P2 IMAD R6, R15, UR7, R0.reuse ;  /* 0x000000070f06ac24 */ /* 0x100fe4000f8e0200 */
[----:B------:R-:W-:Y:S01]  /*0330*/  @!P3 IMAD R27, R27, UR7, R0 ;  /* 0x000000071b1bbc24 */ /* 0x000fe2000f8e0200 */
[----:B------:R-:W4:Y:S01]  /*0340*/  @!P1 LDG.E.S16 R20, desc[UR4][R20.64] ;  /* 0x0000000414149981 */ /* 0x000f22000c1e1700 */
[----:B---3--:R-:W-:-:S04]  /*0350*/  @!P2 IMAD.WIDE.U32 R22, R6, 0x2, R22 ;  /* 0x000000020616a825 */ /* 0x008fc800078e0016 */
[--C-:B------:R-:W-:Y:S02]  /*0360*/  @!P4 IMAD R25, R25, UR7, R0.reuse ;  /* 0x000000071919cc24 */ /* 0x100fe4000f8e0200 */
[----:B------:R-:W3:Y:S01]  /*0370*/  @!P2 LDG.E.S16 R22, desc[UR4][R22.64] ;  /* 0x000000041616a981 */ /* 0x000ee2000c1e1700 */
[----:B------:R-:W-:Y:S02]  /*0380*/  @!P5 IMAD R7, R7, UR7, R0 ;  /* 0x000000070707dc24 */ /* 0x000fe4000f8e0200 */
[----:B0-----:R-:W-:-:S04]  /*0390*/  @!P4 IMAD.WIDE.U32 R18, R25, 0x2, R18 ;  /* 0x000000021912c825 */ /* 0x001fc800078e0012 */
[----:B------:R-:W-:Y:S02]  /*03a0*/  @!P5 IMAD.WIDE.U32 R12, R7, 0x2, R12 ;  /* 0x00000002070cd825 */ /* 0x000fe400078e000c */
[----:B------:R-:W3:Y:S04]  /*03b0*/  @!P4 LDG.E.S16 R18, desc[UR4][R18.64] ;  /* 0x000000041212c981 */ /* 0x000ee8000c1e1700 */
[----:B------:R0:W3:Y:S01]  /*03c0*/  @!P5 LDG.E.S16 R12, desc[UR4][R12.64] ;  /* 0x000000040c0cd981 */ /* 0x0000e2000c1e1700 */
[----:B--2--5:R-:W-:Y:S02]  /*03d0*/  @!P6 IMAD.IADD R3, R3, 0x1, -R16 ;  /* 0x000000010303e824 */ /* 0x024fe400078e0a10 */
[----:B------:R-:W1:Y:S01]  /*03e0*/  @!P3 LDC.64 R16, c[0x0][0x388] ;  /* 0x0000e200ff10bb82 */ /* 0x000e620000000a00 */
[----:B------:R-:W-:-:S13]  /*03f0*/  ISETP.GT.U32.AND P6, PT, R5, 0xafff, PT ;  /* 0x0000afff0500780c */ /* 0x000fda0003fc4070 */
[----:B------:R-:W2:Y:S01]  /*0400*/  @!P6 LDC.64 R14, c[0x0][0x388] ;  /* 0x0000e200ff0eeb82 */ /* 0x000ea20000000a00 */
[----:B-1----:R-:W-:-:S06]  /*0410*/  @!P3 IMAD.WIDE.U32 R16, R27, 0x2, R16 ;  /* 0x000000021b10b825 */ /* 0x002fcc00078e0010 */
[----:B------:R-:W3:Y:S01]  /*0420*/  @!P3 LDG.E.S16 R16, desc[UR4][R16.64] ;  /* 0x000000041010b981 */ /* 0x000ee2000c1e1700 */
[----:B------:R-:W-:-:S04]  /*0430*/  @!P6 IMAD R5, R5, UR7, R0 ;  /* 0x000000070505ec24 */ /* 0x000fc8000f8e0200 */
[----:B--2---:R-:W-:-:S06]  /*0440*/  @!P6 IMAD.WIDE.U32 R14, R5, 0x2, R14 ;  /* 0x00000002050ee825 */ /* 0x004fcc00078e000e */
[----:B------:R-:W2:Y:S01]  /*0450*/  @!P6 LDG.E.S16 R14, desc[UR4][R14.64] ;  /* 0x000000040e0ee981 */ /* 0x000ea2000c1e1700 */
[----:B----4-:R-:W-:Y:S02]  /*0460*/  @!P0 IADD3 R3, PT, PT, R3, -R28, RZ ;  /* 0x8000001c03038210 */ /* 0x010fe40007ffe0ff */
[----:B------:R-:W-:-:S03]  /*0470*/  LOP3.LUT R5, R2, 0xf8, RZ, 0xc0, !PT ;  /* 0x000000f802057812 */ /* 0x000fc600078ec0ff */
[----:B------:R-:W-:Y:S01]  /*0480*/  @!P1 IMAD.IADD R3, R3, 0x1, -R20 ;  /* 0x0000000103039824 */ /* 0x000fe200078e0a14 */
[----:B------:R-:W-:-:S04]  /*0490*/  IADD3 R7, PT, PT, -R5, 0x8, RZ ;  /* 0x0000000805077810 */ /* 0x000fc80007ffe1ff */
[----:B---3--:R-:W-:Y:S02]  /*04a0*/  @!P2 IADD3 R3, PT, PT, R3, -R22, RZ ;  /* 0x800000160303a210 */ /* 0x008fe40007ffe0ff */
[----:B------:R-:W-:Y:S02]  /*04b0*/  ISETP.NE.AND P0, PT, R7, RZ, PT ;  /* 0x000000ff0700720c */ /* 0x000fe40003f05270 */
[----:B------:R-:W-:-:S04]  /*04c0*/  IADD3 R6, P1, PT, R8, 0xbc, RZ ;  /* 0x000000bc08067810 */ /* 0x000fc80007f3e0ff */
[----:B0-----:R-:W-:Y:S01]  /*04d0*/  IADD3.X R13, PT, PT, RZ, R9, RZ, P1, !PT ;  /* 0x00000009ff0d7210 */ /* 0x001fe20000ffe4ff */
[----:B------:R-:W-:-:S05]  /*04e0*/  @!P3 IMAD.IADD R3, R3, 0x1, -R16 ;  /* 0x000000010303b824 */ /* 0x000fca00078e0a10 */
[----:B------:R-:W-:-:S05]  /*04f0*/  @!P4 IADD3 R3, PT, PT, R3, -R18, RZ ;  /* 0x800000120303c210 */ /* 0x000fca0007ffe0ff */
[----:B------:R-:W-:-:S05]  /*0500*/  @!P5 IMAD.IADD R3, R3, 0x1, -R12 ;  /* 0x000000010303d824 */ /* 0x000fca00078e0a0c */
[----:B--2---:R-:W-:Y:S01]  /*0510*/  @!P6 IADD3 R3, PT, PT, R3, -R14, RZ ;  /* 0x8000000e0303e210 */ /* 0x004fe20007ffe0ff */
[----:B------:R-:W-:Y:S06]  /*0520*/  @!P0 BRA `(.L_x_28) ;  /* 0x0000000400188947 */ /* 0x000fec0003800000 */
[----:B------:R-:W-:-:S07]  /*0530*/  IMAD.MOV.U32 R12, RZ, RZ, R6 ;  /* 0x000000ffff0c7224 */ /* 0x000fce00078e0006 */
.L_x_29:
[----:B------:R-:W2:Y:S04]  /*0540*/  LDG.E R15, desc[UR4][R12.64+-0x1c] ;  /* 0xffffe4040c0f7981 */ /* 0x000ea8000c1e1900 */
[----:B------:R-:W3:Y:S04]  /*0550*/  LDG.E R16, desc[UR4][R12.64+-0x18] ;  /* 0xffffe8040c107981 */ /* 0x000ee8000c1e1900 */
[----:B------:R-:W4:Y:S04]  /*0560*/  LDG.E R27, desc[UR4][R12.64+-0x14] ;  /* 0xffffec040c1b7981 */ /* 0x000f28000c1e1900 */
[----:B------:R-:W5:Y:S04]  /*0570*/  LDG.E R17, desc[UR4][R12.64+-0x10] ;  /* 0xfffff0040c117981 */ /* 0x000f68000c1e1900 */
[----:B------:R-:W5:Y:S04]  /*0580*/  LDG.E R29, desc[UR4][R12.64+-0xc] ;  /* 0xfffff4040c1d7981 */ /* 0x000f68000c1e1900 */
[----:B------:R-:W5:Y:S04]  /*0590*/  LDG.E R19, desc[UR4][R12.64+-0x8] ;  /* 0xfffff8040c137981 */ /* 0x000f68000c1e1900 */
[----:B------:R-:W5:Y:S04]  /*05a0*/  LDG.E R21, desc[UR4][R12.64+-0x4] ;  /* 0xfffffc040c157981 */ /* 0x000f68000c1e1900 */
[----:B------:R-:W5:Y:S01]  /*05b0*/  LDG.E R23, desc[UR4][R12.64] ;  /* 0x000000040c177981 */ /* 0x000f62000c1e1900 */
[----:B--2---:R-:W-:-:S13]  /*05c0*/  ISETP.GT.U32.AND P5, PT, R15, 0xafff, PT ;  /* 0x0000afff0f00780c */ /* 0x004fda0003fa4070 */
[----:B------:R-:W0:Y:S08]  /*05d0*/  @!P5 LDC R6, c[0x0][0x39c] ;  /* 0x0000e700ff06db82 */ /* 0x000e300000000800 */
[----:B------:R-:W1:Y:S01]  /*05e0*/  @!P5 LDC.64 R24, c[0x0][0x388] ;  /* 0x0000e200ff18db82 */ /* 0x000e620000000a00 */
[----:B0-----:R-:W-:-:S04]  /*05f0*/  @!P5 IMAD R15, R15, R6, R0 ;  /* 0x000000060f0fd224 */ /* 0x001fc800078e0200 */
[----:B-1----:R-:W-:-:S06]  /*0600*/  @!P5 IMAD.WIDE.U32 R24, R15, 0x2, R24 ;  /* 0x000000020f18d825 */ /* 0x002fcc00078e0018 */
[----:B------:R0:W2:Y:S01]  /*0610*/  @!P5 LDG.E.S16 R24, desc[UR4][R24.64] ;  /* 0x000000041818d981 */ /* 0x0000a2000c1e1700 */
[----:B---3--:R-:W-:Y:S02]  /*0620*/  ISETP.GT.U32.AND P0, PT, R16, 0xafff, PT ;  /* 0x0000afff1000780c */ /* 0x008fe40003f04070 */
[----:B----4-:R-:W-:-:S11]  /*0630*/  ISETP.GT.U32.AND P1, PT, R27, 0xafff, PT ;  /* 0x0000afff1b00780c */ /* 0x010fd60003f24070 */
[----:B------:R-:W0:Y:S01]  /*0640*/  @!P0 LDC R18, c[0x0][0x39c] ;  /* 0x0000e700ff128b82 */ /* 0x000e220000000800 */
[----:B-----5:R-:W-:-:S07]  /*0650*/  ISETP.GT.U32.AND P2, PT, R17, 0xafff, PT ;  /* 0x0000afff1100780c */ /* 0x020fce0003f44070 */
[----:B------:R-:W1:Y:S08]  /*0660*/  @!P0 LDC.64 R14, c[0x0][0x388] ;  /* 0x0000e200ff0e8b82 */ /* 0x000e700000000a00 */
[----:B------:R-:W3:Y:S01]  /*0670*/  @!P1 LDC R20, c[0x0][0x39c] ;  /* 0x0000e700ff149b82 */ /* 0x000ee20000000800 */
[----:B------:R-:W-:Y:S01]  /*0680*/  ISETP.GT.U32.AND P3, PT, R29, 0xafff, PT ;  /* 0x0000afff1d00780c */ /* 0x000fe20003f64070 */
[----:B0-----:R-:W-:-:S06]  /*0690*/  @!P0 IMAD R25, R16, R18, R0 ;  /* 0x0000001210198224 */ /* 0x001fcc00078e0200 */
[----:B------:R-:W0:Y:S01]  /*06a0*/  @!P2 LDC R6, c[0x0][0x39c] ;  /* 0x0000e700ff06ab82 */ /* 0x000e220000000800 */
[----:B-1----:R-:W-:-:S07]  /*06b0*/  @!P0 IMAD.WIDE.U32 R14, R25, 0x2, R14 ;  /* 0x00000002190e8825 */ /* 0x002fce00078e000e */
[----:B------:R-:W1:Y:S01]  /*06c0*/  @!P3 LDC R16, c[0x0][0x39c] ;  /* 0x0000e700ff10bb82 */ /* 0x000e620000000800 */
[----:B------:R-:W-:Y:S01]  /*06d0*/  ISETP.GT.U32.AND P4, PT, R19, 0xafff, PT ;  /* 0x0000afff1300780c */ /* 0x000fe20003f84070 */
[----:B---3--:R-:W-:-:S06]  /*06e0*/  @!P1 IMAD R20, R27, R20, R0 ;  /* 0x000000141b149224 */ /* 0x008fcc00078e0200 */
[----:B------:R-:W3:Y:S01]  /*06f0*/  @!P1 LDC.64 R26, c[0x0][0x388] ;  /* 0x0000e200ff1a9b82 */ /* 0x000ee20000000a00 */
[----:B------:R-:W-:Y:S01]  /*0700*/  ISETP.GT.U32.AND P6, PT, R21, 0xafff, PT ;  /* 0x0000afff1500780c */ /* 0x000fe20003fc4070 */
[----:B0-----:R-:W-:-:S06]  /*0710*/  @!P2 IMAD R17, R17, R6, R0 ;  /* 0x000000061111a224 */ /* 0x001fcc00078e0200 */
[----:B------:R-:W0:Y:S01]  /*0720*/  @!P4 LDC R18, c[0x0][0x39c] ;  /* 0x0000e700ff12cb82 */ /* 0x000e220000000800 */
[----:B------:R4:W5:Y:S01]  /*0730*/  @!P0 LDG.E.S16 R6, desc[UR4][R14.64] ;  /* 0x000000040e068981 */ /* 0x000962000c1e1700 */
[----:B-1----:R-:W-:-:S06]  /*0740*/  @!P3 IMAD R29, R29, R16, R0 ;  /* 0x000000101d1db224 */ /* 0x002fcc00078e0200 */
[----:B----4-:R-:W1:Y:S01]  /*0750*/  @!P3 LDC.64 R14, c[0x0][0x388] ;  /* 0x0000e200ff0ebb82 */ /* 0x010e620000000a00 */
[----:B---3--:R-:W-:-:S07]  /*0760*/  @!P1 IMAD.WIDE.U32 R26, R20, 0x2, R26 ;  /* 0x00000002141a9825 */ /* 0x008fce00078e001a */
[----:B------:R-:W3:Y:S01]  /*0770*/  @!P6 LDC R20, c[0x0][0x39c] ;  /* 0x0000e700ff14eb82 */ /* 0x000ee20000000800 */
[----:B------:R-:W4:Y:S01]  /*0780*/  @!P1 LDG.E.S16 R22, desc[UR4][R26.64] ;  /* 0x000000041a169981 */ /* 0x000f22000c1e1700 */
[----:B0-----:R-:W-:Y:S02]  /*0790*/  @!P4 IMAD R19, R19, R18, R0 ;  /* 0x000000121313c224 */ /* 0x001fe400078e0200 */
[----:B-1----:R-:W-:-:S06]  /*07a0*/  @!P3 IMAD.WIDE.U32 R14, R29, 0x2, R14 ;  /* 0x000000021d0eb825 */ /* 0x002fcc00078e000e */
[----:B------:R-:W4:Y:S01]  /*07b0*/  @!P3 LDG.E.S16 R14, desc[UR4][R14.64] ;  /* 0x000000040e0eb981 */ /* 0x000f22000c1e1700 */
[----:B---3--:R-:W-:Y:S01]  /*07c0*/  @!P6 IMAD R29, R21, R20, R0 ;  /* 0x00000014151de224 */ /* 0x008fe200078e0200 */
[----:B--2---:R-:W-:Y:S02]  /*07d0*/  @!P5 IADD3 R3, PT, PT, R3, -R24, RZ ;  /* 0x800000180303d210 */ /* 0x004fe40007ffe0ff */
[----:B------:R-:W0:Y:S01]  /*07e0*/  @!P2 LDC.64 R24, c[0x0][0x388] ;  /* 0x0000e200ff18ab82 */ /* 0x000e220000000a00 */
[----:B------:R-:W-:-:S13]  /*07f0*/  ISETP.GT.U32.AND P5, PT, R23, 0xafff, PT ;  /* 0x0000afff1700780c */ /* 0x000fda0003fa4070 */
[----:B------:R-:W1:Y:S08]  /*0800*/  @!P5 LDC R28, c[0x0][0x39c] ;  /* 0x0000e700ff1cdb82 */ /* 0x000e700000000800 */
[----:B------:R-:W2:Y:S01]  /*0810*/  @!P5 LDC.64 R20, c[0x0][0x388] ;  /* 0x0000e200ff14db82 */ /* 0x000ea20000000a00 */
[----:B0-----:R-:W-:-:S07]  /*0820*/  @!P2 IMAD.WIDE.U32 R24, R17, 0x2, R24 ;  /* 0x000000021118a825 */ /* 0x001fce00078e0018 */
[----:B------:R-:W0:Y:S01]  /*0830*/  @!P4 LDC.64 R16, c[0x0][0x388] ;  /* 0x0000e200ff10cb82 */ /* 0x000e220000000a00 */
[----:B------:R-:W3:Y:S01]  /*0840*/  @!P2 LDG.E.S16 R24, desc[UR4][R24.64] ;  /* 0x000000041818a981 */ /* 0x000ee2000c1e1700 */
[----:B0-----:R-:W-:-:S06]  /*0850*/  @!P4 IMAD.WIDE.U32 R16, R19, 0x2, R16 ;  /* 0x000000021310c825 */ /* 0x001fcc00078e0010 */
[----:B------:R-:W0:Y:S01]  /*0860*/  @!P6 LDC.64 R18, c[0x0][0x388] ;  /* 0x0000e200ff12eb82 */ /* 0x000e220000000a00 */
[----:B-1----:R-:W-:Y:S01]  /*0870*/  @!P5 IMAD R23, R23, R28, R0 ;  /* 0x0000001c1717d224 */ /* 0x002fe200078e0200 */
[----:B------:R-:W3:Y:S03]  /*0880*/  @!P4 LDG.E.S16 R16, desc[UR4][R16.64] ;  /* 0x000000041010c981 */ /* 0x000ee6000c1e1700 */
[----:B--2---:R-:W-:-:S06]  /*0890*/  @!P5 IMAD.WIDE.U32 R20, R23, 0x2, R20 ;  /* 0x000000021714d825 */ /* 0x004fcc00078e0014 */
[----:B------:R-:W2:Y:S01]  /*08a0*/  @!P5 LDG.E.S16 R20, desc[UR4][R20.64] ;  /* 0x000000041414d981 */ /* 0x000ea2000c1e1700 */
[----:B0-----:R-:W-:-:S06]  /*08b0*/  @!P6 IMAD.WIDE.U32 R18, R29, 0x2, R18 ;  /* 0x000000021d12e825 */ /* 0x001fcc00078e0012 */
[----:B------:R-:W2:Y:S01]  /*08c0*/  @!P6 LDG.E.S16 R18, desc[UR4][R18.64] ;  /* 0x000000041212e981 */ /* 0x000ea2000c1e1700 */
[----:B-----5:R-:W-:Y:S01]  /*08d0*/  @!P0 IADD3 R3, PT, PT, R3, -R6, RZ ;  /* 0x8000000603038210 */ /* 0x020fe20007ffe0ff */
[----:B------:R-:W-:-:S04]  /*08e0*/  VIADD R7, R7, 0x8 ;  /* 0x0000000807077836 */ /* 0x000fc80000000000 */
[----:B----4-:R-:W-:Y:S01]  /*08f0*/  @!P1 IMAD.IADD R3, R3, 0x1, -R22 ;  /* 0x0000000103039824 */ /* 0x010fe200078e0a16 */
[----:B------:R-:W-:Y:S02]  /*0900*/  ISETP.NE.AND P1, PT, R7, RZ, PT ;  /* 0x000000ff0700720c */ /* 0x000fe40003f25270 */
[----:B------:R-:W-:-:S05]  /*0910*/  IADD3 R12, P0, PT, R12, 0x20, RZ ;  /* 0x000000200c0c7810 */ /* 0x000fca0007f1e0ff */
[----:B------:R-:W-:Y:S01]  /*0920*/  IMAD.X R13, RZ, RZ, R13, P0 ;  /* 0x000000ffff0d7224 */ /* 0x000fe200000e060d */
[----:B---3--:R-:W-:-:S04]  /*0930*/  @!P2 IADD3 R3, PT, PT, R3, -R24, RZ ;  /* 0x800000180303a210 */ /* 0x008fc80007ffe0ff */
[----:B------:R-:W-:-:S04]  /*0940*/  @!P3 IADD3 R3, PT, PT, R3, -R14, RZ ;  /* 0x8000000e0303b210 */ /* 0x000fc80007ffe0ff */
[----:B------:R-:W-:-:S04]  /*0950*/  @!P4 IADD3 R3, PT, PT, R3, -R16, RZ ;  /* 0x800000100303c210 */ /* 0x000fc80007ffe0ff */
[----:B--2---:R-:W-:-:S04]  /*0960*/  @!P6 IADD3 R3, PT, PT, R3, -R18, RZ ;  /* 0x800000120303e210 */ /* 0x004fc80007ffe0ff */
[----:B------:R-:W-:Y:S01]  /*0970*/  @!P5 IADD3 R3, PT, PT, R3, -R20, RZ ;  /* 0x800000140303d210 */ /* 0x000fe20007ffe0ff */
[----:B------:R-:W-:Y:S06]  /*0980*/  @P1 BRA `(.L_x_29) ;  /* 0xfffffff800ec1947 */ /* 0x000fec000383ffff */
.L_x_28:
[----:B------:R-:W-:-:S13]  /*0990*/  ISETP.NE.AND P0, PT, R4, RZ, PT ;  /* 0x000000ff0400720c */ /* 0x000fda0003f05270 */
[----:B------:R-:W-:Y:S05]  /*09a0*/  @!P0 BRA `(.L_x_27) ;  /* 0x00000004001c8947 */ /* 0x000fea0003800000 */
[----:B------:R-:W-:Y:S02]  /*09b0*/  ISETP.GE.U32.AND P0, PT, R4, 0x4, PT ;  /* 0x000000040400780c */ /* 0x000fe40003f06070 */
[----:B------:R-:W-:-:S04]  /*09c0*/  LOP3.LUT R18, R2, 0x3, RZ, 0xc0, !PT ;  /* 0x0000000302127812 */ /* 0x000fc800078ec0ff */
[----:B------:R-:W-:-:S07]  /*09d0*/  ISETP.NE.AND P4, PT, R18, RZ, PT ;  /* 0x000000ff1200720c */ /* 0x000fce0003f85270 */
[----:B------:R-:W-:Y:S06]  /*09e0*/  @!P0 BRA `(.L_x_30) ;  /* 0x0000000000888947 */ /* 0x000fec0003800000 */
[----:B------:R-:W-:-:S05]  /*09f0*/  IMAD.WIDE.U32 R6, R5, 0x4, R8 ;  /* 0x0000000405067825 */ /* 0x000fca00078e0008 */
[----:B------:R-:W2:Y:S04]  /*0a00*/  LDG.E R25, desc[UR4][R6.64+0x80] ;  /* 0x0000800406197981 */ /* 0x000ea8000c1e1900 */
[----:B------:R-:W3:Y:S04]  /*0a10*/  LDG.E R23, desc[UR4][R6.64+0x84] ;  /* 0x0000840406177981 */ /* 0x000ee8000c1e1900 */
[----:B------:R-:W4:Y:S04]  /*0a20*/  LDG.E R21, desc[UR4][R6.64+0x88] ;  /* 0x0000880406157981 */ /* 0x000f28000c1e1900 */
[----:B------:R-:W4:Y:S01]  /*0a30*/  LDG.E R4, desc[UR4][R6.64+0x8c] ;  /* 0x00008c0406047981 */ /* 0x000f22000c1e1900 */
[----:B--2---:R-:W-:-:S02]  /*0a40*/  ISETP.GT.U32.AND P0, PT, R25, 0xafff, PT ;  /* 0x0000afff1900780c */ /* 0x004fc40003f04070 */
[----:B---3--:R-:W-:Y:S02]  /*0a50*/  ISETP.GT.U32.AND P1, PT, R23, 0xafff, PT ;  /* 0x0000afff1700780c */ /* 0x008fe40003f24070 */
[----:B----4-:R-:W-:Y:S02]  /*0a60*/  ISETP.GT.U32.AND P2, PT, R21, 0xafff, PT ;  /* 0x0000afff1500780c */ /* 0x010fe40003f44070 */
[----:B------:R-:W-:-:S07]  /*0a70*/  ISETP.GT.U32.AND P3, PT, R4, 0xafff, PT ;  /* 0x0000afff0400780c */ /* 0x000fce0003f64070 */
[----:B------:R-:W0:Y:S08]  /*0a80*/  @!P0 LDC R20, c[0x0][0x39c] ;  /* 0x0000e700ff148b82 */ /* 0x000e300000000800 */
[----:B------:R-:W1:Y:S08]  /*0a90*/  @!P0 LDC.64 R16, c[0x0][0x388] ;  /* 0x0000e200ff108b82 */ /* 0x000e700000000a00 */
[----:B------:R-:W2:Y:S08]  /*0aa0*/  @!P1 LDC R22, c[0x0][0x39c] ;  /* 0x0000e700ff169b82 */ /* 0x000eb00000000800 */
[----:B------:R-:W3:Y:S01]  /*0ab0*/  @!P1 LDC.64 R14, c[0x0][0x388] ;  /* 0x0000e200ff0e9b82 */ /* 0x000ee20000000a00 */
[----:B0-----:R-:W-:-:S07]  /*0ac0*/  @!P0 IMAD R25, R25, R20, R0 ;  /* 0x0000001419198224 */ /* 0x001fce00078e0200 */
[----:B------:R-:W0:Y:S01]  /*0ad0*/  @!P2 LDC R24, c[0x0][0x39c] ;  /* 0x0000e700ff18ab82 */ /* 0x000e220000000800 */
[----:B-1----:R-:W-:-:S06]  /*0ae0*/  @!P0 IMAD.WIDE.U32 R16, R25, 0x2, R16 ;  /* 0x0000000219108825 */ /* 0x002fcc00078e0010 */
[----:B------:R-:W4:Y:S01]  /*0af0*/  @!P0 LDG.E.S16 R16, desc[UR4][R16.64] ;  /* 0x0000000410108981 */ /* 0x000f22000c1e1700 */
[----:B------:R-:W1:Y:S01]  /*0b00*/  @!P2 LDC.64 R12, c[0x0][0x388] ;  /* 0x0000e200ff0cab82 */ /* 0x000e620000000a00 */
[----:B--2---:R-:W-:-:S07]  /*0b10*/  @!P1 IMAD R23, R23, R22, R0 ;  /* 0x0000001617179224 */ /* 0x004fce00078e0200 */
[----:B------:R-:W2:Y:S01]  /*0b20*/  @!P3 LDC R19, c[0x0][0x39c] ;  /* 0x0000e700ff13bb82 */ /* 0x000ea20000000800 */
[----:B---3--:R-:W-:-:S06]  /*0b30*/  @!P1 IMAD.WIDE.U32 R14, R23, 0x2, R14 ;  /* 0x00000002170e9825 */ /* 0x008fcc00078e000e */
[----:B------:R-:W3:Y:S01]  /*0b40*/  @!P1 LDG.E.S16 R14, desc[UR4][R14.64] ;  /* 0x000000040e0e9981 */ /* 0x000ee2000c1e1700 */
[----:B------:R-:W2:Y:S01]  /*0b50*/  @!P3 LDC.64 R6, c[0x0][0x388] ;  /* 0x0000e200ff06bb82 */ /* 0x000ea20000000a00 */
[----:B0-----:R-:W-:-:S04]  /*0b60*/  @!P2 IMAD R21, R21, R24, R0 ;  /* 0x000000181515a224 */ /* 0x001fc800078e0200 */
[----:B-1----:R-:W-:-:S06]  /*0b70*/  @!P2 IMAD.WIDE.U32 R12, R21, 0x2, R12 ;  /* 0x00000002150ca825 */ /* 0x002fcc00078e000c */
[----:B------:R-:W3:Y:S01]  /*0b80*/  @!P2 LDG.E.S16 R12, desc[UR4][R12.64] ;  /* 0x000000040c0ca981 */ /* 0x000ee2000c1e1700 */
[----:B--2---:R-:W-:-:S04]  /*0b90*/  @!P3 IMAD R19, R4, R19, R0 ;  /* 0x000000130413b224 */ /* 0x004fc800078e0200 */
[----:B------:R-:W-:-:S06]  /*0ba0*/  @!P3 IMAD.WIDE.U32 R6, R19, 0x2, R6 ;  /* 0x000000021306b825 */ /* 0x000fcc00078e0006 */
[----:B------:R-:W2:Y:S01]  /*0bb0*/  @!P3 LDG.E.S16 R6, desc[UR4][R6.64] ;  /* 0x000000040606b981 */ /* 0x000ea2000c1e1700 */
[----:B------:R-:W-:Y:S02]  /*0bc0*/  IADD3 R5, PT, PT, R5, 0x4, RZ ;  /* 0x0000000405057810 */ /* 0x000fe40007ffe0ff */
[----:B----45:R-:W-:-:S05]  /*0bd0*/  @!P0 IADD3 R3, PT, PT, R3, -R16, RZ ;  /* 0x8000001003038210 */ /* 0x030fca0007ffe0ff */
[----:B---3--:R-:W-:-:S05]  /*0be0*/  @!P1 IMAD.IADD R3, R3, 0x1, -R14 ;  /* 0x0000000103039824 */ /* 0x008fca00078e0a0e */
[----:B------:R-:W-:-:S05]  /*0bf0*/  @!P2 IADD3 R3, PT, PT, R3, -R12, RZ ;  /* 0x8000000c0303a210 */ /* 0x000fca0007ffe0ff */
[----:B--2---:R-:W-:-:S07]  /*0c00*/  @!P3 IMAD.IADD R3, R3, 0x1, -R6 ;  /* 0x000000010303b824 */ /* 0x004fce00078e0a06 */
.L_x_30:
[----:B------:R-:W-:Y:S05]  /*0c10*/  @!P4 BRA `(.L_x_27) ;  /* 0x000000000080c947 */ /* 0x000fea0003800000 */
[----:B------:R-:W-:Y:S02]  /*0c20*/  ISETP.NE.AND P0, PT, R18, 0x1, PT ;  /* 0x000000011200780c */ /* 0x000fe40003f05270 */
[----:B------:R-:W-:-:S04]  /*0c30*/  LOP3.LUT R2, R2, 0x1, RZ, 0xc0, !PT ;  /* 0x0000000102027812 */ /* 0x000fc800078ec0ff */
[----:B------:R-:W-:-:S07]  /*0c40*/  ISETP.NE.U32.AND P2, PT, R2, 0x1, PT ;  /* 0x000000010200780c */ /* 0x000fce0003f45070 */
[----:B------:R-:W-:Y:S06]  /*0c50*/  @!P0 BRA `(.L_x_31) ;  /* 0x0000000000488947 */ /* 0x000fec0003800000 */
[----:B------:R-:W-:-:S05]  /*0c60*/  IMAD.WIDE.U32 R14, R5, 0x4, R8 ;  /* 0x00000004050e7825 */ /* 0x000fca00078e0008 */
[----:B------:R-:W2:Y:S04]  /*0c70*/  LDG.E R17, desc[UR4][R14.64+0x80] ;  /* 0x000080040e117981 */ /* 0x000ea8000c1e1900 */
[----:B------:R-:W3:Y:S01]  /*0c80*/  LDG.E R19, desc[UR4][R14.64+0x84] ;  /* 0x000084040e137981 */ /* 0x000ee2000c1e1900 */
[----:B--2---:R-:W-:Y:S02]  /*0c90*/  ISETP.GT.U32.AND P0, PT, R17, 0xafff, PT ;  /* 0x0000afff1100780c */ /* 0x004fe40003f04070 */
[----:B---3--:R-:W-:-:S11]  /*0ca0*/  ISETP.GT.U32.AND P1, PT, R19, 0xafff, PT ;  /* 0x0000afff1300780c */ /* 0x008fd60003f24070 */
[----:B------:R-:W0:Y:S08]  /*0cb0*/  @!P0 LDC R2, c[0x0][0x39c] ;  /* 0x0000e700ff028b82 */ /* 0x000e300000000800 */
[----:B------:R-:W1:Y:S08]  /*0cc0*/  @!P0 LDC.64 R6, c[0x0][0x388] ;  /* 0x0000e200ff068b82 */ /* 0x000e700000000a00 */
[----:B------:R-:W2:Y:S08]  /*0cd0*/  @!P1 LDC R4, c[0x0][0x39c] ;  /* 0x0000e700ff049b82 */ /* 0x000eb00000000800 */
[----:B------:R-:W3:Y:S01]  /*0ce0*/  @!P1 LDC.64 R12, c[0x0][0x388] ;  /* 0x0000e200ff0c9b82 */ /* 0x000ee20000000a00 */
[----:B0-----:R-:W-:-:S04]  /*0cf0*/  @!P0 IMAD R17, R17, R2, R0 ;  /* 0x0000000211118224 */ /* 0x001fc800078e0200 */
[----:B-1----:R-:W-:-:S06]  /*0d00*/  @!P0 IMAD.WIDE.U32 R6, R17, 0x2, R6 ;  /* 0x0000000211068825 */ /* 0x002fcc00078e0006 */
[----:B------:R-:W4:Y:S01]  /*0d10*/  @!P0 LDG.E.S16 R6, desc[UR4][R6.64] ;  /* 0x0000000406068981 */ /* 0x000f22000c1e1700 */
[----:B--2---:R-:W-:-:S04]  /*0d20*/  @!P1 IMAD R19, R19, R4, R0 ;  /* 0x0000000413139224 */ /* 0x004fc800078e0200 */
[----:B---3--:R-:W-:-:S06]  /*0d30*/  @!P1 IMAD.WIDE.U32 R12, R19, 0x2, R12 ;  /* 0x00000002130c9825 */ /* 0x008fcc00078e000c */
[----:B------:R-:W2:Y:S01]  /*0d40*/  @!P1 LDG.E.S16 R12, desc[UR4][R12.64] ;  /* 0x000000040c0c9981 */ /* 0x000ea2000c1e1700 */
[----:B------:R-:W-:Y:S02]  /*0d50*/  IADD3 R5, PT, PT, R5, 0x2, RZ ;  /* 0x0000000205057810 */ /* 0x000fe40007ffe0ff */
[----:B----45:R-:W-:-:S05]  /*0d60*/  @!P0 IADD3 R3, PT, PT, R3, -R6, RZ ;  /* 0x8000000603038210 */ /* 0x030fca0007ffe0ff */
[----:B--2---:R-:W-:-:S07]  /*0d70*/  @!P1 IMAD.IADD R3, R3, 0x1, -R12 ;  /* 0x0000000103039824 */ /* 0x004fce00078e0a0c */
.L_x_31:
[----:B------:R-:W-:Y:S05]  /*0d80*/  @P2 BRA `(.L_x_27) ;  /* 0x0000000000242947 */ /* 0x000fea0003800000 */
[----:B------:R-:W-:-:S06]  /*0d90*/  IMAD.WIDE.U32 R4, R5, 0x4, R8 ;  /* 0x0000000405047825 */ /* 0x000fcc00078e0008 */
[----:B------:R-:W2:Y:S02]  /*0da0*/  LDG.E R5, desc[UR4][R4.64+0x80] ;  /* 0x0000800404057981 */ /* 0x000ea4000c1e1900 */
[----:B--2---:R-:W-:-:S13]  /*0db0*/  ISETP.GT.U32.AND P0, PT, R5, 0xafff, PT ;  /* 0x0000afff0500780c */ /* 0x004fda0003f04070 */
[----:B------:R-:W0:Y:S08]  /*0dc0*/  @!P0 LDC R13, c[0x0][0x39c] ;  /* 0x0000e700ff0d8b82 */ /* 0x000e300000000800 */
[----:B------:R-:W1:Y:S01]  /*0dd0*/  @!P0 LDC.64 R6, c[0x0][0x388] ;  /* 0x0000e200ff068b82 */ /* 0x000e620000000a00 */
[----:B0-----:R-:W-:-:S04]  /*0de0*/  @!P0 IMAD R13, R5, R13, R0 ;  /* 0x0000000d050d8224 */ /* 0x001fc800078e0200 */
[----:B-1----:R-:W-:-:S06]  /*0df0*/  @!P0 IMAD.WIDE.U32 R6, R13, 0x2, R6 ;  /* 0x000000020d068825 */ /* 0x002fcc00078e0006 */
[----:B------:R-:W2:Y:S02]  /*0e00*/  @!P0 LDG.E.S16 R6, desc[UR4][R6.64] ;  /* 0x0000000406068981 */ /* 0x000ea4000c1e1700 */
[----:B--2--5:R-:W-:-:S07]  /*0e10*/  @!P0 IADD3 R3, PT, PT, R3, -R6, RZ ;  /* 0x8000000603038210 */ /* 0x024fce0007ffe0ff */
.L_x_27:
[----:B------:R-:W2:Y:S02]  /*0e20*/  LDG.E.U8 R2, desc[UR4][R8.64+0x100] ;  /* 0x0001000408027981 */ /* 0x000ea4000c1e1100 */
[----:B--2---:R-:W-:-:S13]  /*0e30*/  ISETP.NE.AND P0, PT, R2, RZ, PT ;  /* 0x000000ff0200720c */ /* 0x004fda0003f05270 */
[----:B------:R-:W-:Y:S05]  /*0e40*/  @!P0 BRA `(.L_x_32) ;  /* 0x00000008005c8947 */ /* 0x000fea0003800000 */
[C---:B------:R-:W-:Y:S02]  /*0e50*/  ISETP.GE.U32.AND P1, PT, R2.reuse, 0x8, PT ;  /* 0x000000080200780c */ /* 0x040fe40003f26070 */
[----:B------:R-:W-:Y:S02]  /*0e60*/  LOP3.LUT R4, R2, 0x7, RZ, 0xc0, !PT ;  /* 0x0000000702047812 */ /* 0x000fe400078ec0ff */
[----:B------:R-:W-:Y:S02]  /*0e70*/  MOV R5, RZ ;  /* 0x000000ff00057202 */ /* 0x000fe40000000f00 */
[----:B------:R-:W-:-:S07]  /*0e80*/  ISETP.NE.AND P0, PT, R4, RZ, PT ;  /* 0x000000ff0400720c */ /* 0x000fce0003f05270 */
[----:B------:R-:W-:Y:S06]  /*0e90*/  @!P1 BRA `(.L_x_33) ;  /* 0x0000000400249947 */ /* 0x000fec0003800000 */
[----:B------:R-:W-:Y:S02]  /*0ea0*/  IADD3 R16, P1, PT, R8, 0x10, RZ ;  /* 0x0000001008107810 */ /* 0x000fe40007f3e0ff */
[----:B------:R-:W-:-:S03]  /*0eb0*/  LOP3.LUT R5, R2, 0xf8, RZ, 0xc0, !PT ;  /* 0x000000f802057812 */ /* 0x000fc600078ec0ff */
[----:B------:R-:W-:Y:S01]  /*0ec0*/  IMAD.X R17, RZ, RZ, R9, P1 ;  /* 0x000000ffff117224 */ /* 0x000fe200008e0609 */
[----:B------:R-:W-:-:S07]  /*0ed0*/  IADD3 R6, PT, PT, -R5, RZ, RZ ;  /* 0x000000ff05067210 */ /* 0x000fce0007ffe1ff */
.L_x_34:
[----:B------:R-:W2:Y:S04]  /*0ee0*/  LDG.E R7, desc[UR4][R16.64+-0x10] ;  /* 0xfffff00410077981 */ /* 0x000ea8000c1e1900 */
[----:B------:R-:W3:Y:S04]  /*0ef0*/  LDG.E R21, desc[UR4][R16.64+-0xc] ;  /* 0xfffff40410157981 */ /* 0x000ee8000c1e1900 */
[----:B------:R-:W4:Y:S04]  /*0f00*/  LDG.E R25, desc[UR4][R16.64+-0x8] ;  /* 0xfffff80410197981 */ /* 0x000f28000c1e1900 */
[----:B------:R-:W4:Y:S04]  /*0f10*/  LDG.E R27, desc[UR4][R16.64+-0x4] ;  /* 0xfffffc04101b7981 */ /* 0x000f28000c1e1900 */
[----:B------:R-:W4:Y:S04]  /*0f20*/  LDG.E R23, desc[UR4][R16.64] ;  /* 0x0000000410177981 */ /* 0x000f28000c1e1900 */
[----:B------:R-:W4:Y:S01]  /*0f30*/  LDG.E R24, desc[UR4][R16.64+0x4] ;  /* 0x0000040410187981 */ /* 0x000f22000c1e1900 */
[----:B--2---:R-:W-:-:S02]  /*0f40*/  ISETP.GT.U32.AND P1, PT, R7, 0xafff, PT ;  /* 0x0000afff0700780c */ /* 0x004fc40003f24070 */
[----:B---3--:R-:W-:-:S11]  /*0f50*/  ISETP.GT.U32.AND P6, PT, R21, 0xafff, PT ;  /* 0x0000afff1500780c */ /* 0x008fd60003fc4070 */
[----:B------:R-:W0:Y:S08]  /*0f60*/  @!P1 LDC R18, c[0x0][0x39c] ;  /* 0x0000e700ff129b82 */ /* 0x000e300000000800 */
[----:B------:R-:W1:Y:S08]  /*0f70*/  @!P1 LDC.64 R14, c[0x0][0x388] ;  /* 0x0000e200ff0e9b82 */ /* 0x000e700000000a00 */
[----:B------:R-:W2:Y:S08]  /*0f80*/  @!P6 LDC R19, c[0x0][0x39c] ;  /* 0x0000e700ff13eb82 */ /* 0x000eb00000000800 */
[----:B------:R-:W3:Y:S01]  /*0f90*/  @!P6 LDC.64 R12, c[0x0][0x388] ;  /* 0x0000e200ff0ceb82 */ /* 0x000ee20000000a00 */
[----:B0-----:R-:W-:-:S04]  /*0fa0*/  @!P1 IMAD R7, R7, R18, R0 ;  /* 0x0000001207079224 */ /* 0x001fc800078e0200 */
[----:B-1----:R-:W-:Y:S02]  /*0fb0*/  @!P1 IMAD.WIDE.U32 R14, R7, 0x2, R14 ;  /* 0x00000002070e9825 */ /* 0x002fe400078e000e */
[----:B------:R-:W4:Y:S04]  /*0fc0*/  LDG.E R7, desc[UR4][R16.64+0x8] ;  /* 0x0000080410077981 */ /* 0x000f28000c1e1900 */
[----:B------:R-:W4:Y:S01]  /*0fd0*/  @!P1 LDG.E.S16 R14, desc[UR4][R14.64] ;  /* 0x000000040e0e9981 */ /* 0x000f22000c1e1700 */
[----:B--2---:R-:W-:-:S04]  /*0fe0*/  @!P6 IMAD R21, R21, R19, R0 ;  /* 0x000000131515e224 */ /* 0x004fc800078e0200 */
[----:B---3--:R-:W-:Y:S02]  /*0ff0*/  @!P6 IMAD.WIDE.U32 R20, R21, 0x2, R12 ;  /* 0x000000021514e825 */ /* 0x008fe400078e000c */
[----:B------:R-:W2:Y:S04]  /*1000*/  LDG.E R13, desc[UR4][R16.64+0xc] ;  /* 0x00000c04100d7981 */ /* 0x000ea8000c1e1900 */
[----:B------:R0:W3:Y:S01]  /*1010*/  @!P6 LDG.E.S16 R26, desc[UR4][R20.64] ;  /* 0x00000004141ae981 */ /* 0x0000e2000c1e1700 */
[----:B----4-:R-:W-:Y:S02]  /*1020*/  ISETP.GT.U32.AND P5, PT, R25, 0xafff, PT ;  /* 0x0000afff1900780c */ /* 0x010fe40003fa4070 */
[----:B------:R-:W-:-:S11]  /*1030*/  ISETP.GT.U32.AND P4, PT, R27, 0xafff, PT ;  /* 0x0000afff1b00780c */ /* 0x000fd60003f84070 */
[----:B------:R-:W1:Y:S01]  /*1040*/  @!P5 LDC R22, c[0x0][0x39c] ;  /* 0x0000e700ff16db82 */ /* 0x000e620000000800 */
[----:B------:R-:W-:-:S07]  /*1050*/  ISETP.GT.U32.AND P3, PT, R23, 0xafff, PT ;  /* 0x0000afff1700780c */ /* 0x000fce0003f64070 */
[----:B------:R-:W4:Y:S01]  /*1060*/  @!P5 LDC.64 R18, c[0x0][0x388] ;  /* 0x0000e200ff12db82 */ /* 0x000f220000000a00 */
[----:B------:R-:W-:-:S07]  /*1070*/  ISETP.GT.U32.AND P2, PT, R24, 0xafff, PT ;  /* 0x0000afff1800780c */ /* 0x000fce0003f44070 */
[----:B------:R-:W4:Y:S08]  /*1080*/  @!P4 LDC R12, c[0x0][0x39c] ;  /* 0x0000e700ff0ccb82 */ /* 0x000f300000000800 */
[----:B0-----:R-:W0:Y:S01]  /*1090*/  @!P4 LDC.64 R20, c[0x0][0x388] ;  /* 0x0000e200ff14cb82 */ /* 0x001e220000000a00 */
[----:B-1----:R-:W-:-:S07]  /*10a0*/  @!P5 IMAD R25, R25, R22, R0 ;  /* 0x000000161919d224 */ /* 0x002fce00078e0200 */
[----:B------:R-:W1:Y:S01]  /*10b0*/  @!P3 LDC R22, c[0x0][0x39c] ;  /* 0x0000e700ff16bb82 */ /* 0x000e620000000800 */
[----:B----4-:R-:W-:-:S06]  /*10c0*/  @!P5 IMAD.WIDE.U32 R18, R25, 0x2, R18 ;  /* 0x000000021912d825 */ /* 0x010fcc00078e0012 */
[----:B------:R-:W4:Y:S01]  /*10d0*/  @!P5 LDG.E.S16 R18, desc[UR4][R18.64] ;  /* 0x000000041212d981 */ /* 0x000f22000c1e1700 */
[----:B------:R-:W1:Y:S01]  /*10e0*/  @!P2 LDC R25, c[0x0][0x39c] ;  /* 0x0000e700ff19ab82 */ /* 0x000e620000000800 */
[----:B------:R-:W-:-:S04]  /*10f0*/  @!P4 IMAD R27, R27, R12, R0 ;  /* 0x0000000c1b1bc224 */ /* 0x000fc800078e0200 */
[----:B0-----:R-:W-:-:S06]  /*1100*/  @!P4 IMAD.WIDE.U32 R20, R27, 0x2, R20 ;  /* 0x000000021b14c825 */ /* 0x001fcc00078e0014 */
[----:B------:R-:W4:Y:S01]  /*1110*/  @!P4 LDG.E.S16 R20, desc[UR4][R20.64] ;  /* 0x000000041414c981 */ /* 0x000f22000c1e1700 */
[--C-:B-1----:R-:W-:Y:S02]  /*1120*/  @!P3 IMAD R27, R23, R22, R0.reuse ;  /* 0x00000016171bb224 */ /* 0x102fe400078e0200 */
[----:B------:R-:W0:Y:S01]  /*1130*/  @!P2 LDC.64 R22, c[0x0][0x388] ;  /* 0x0000e200ff16ab82 */ /* 0x000e220000000a00 */
[----:B------:R-:W-:-:S04]  /*1140*/  @!P2 IMAD R29, R24, R25, R0 ;  /* 0x00000019181da224 */ /* 0x000fc800078e0200 */
[----:B0-----:R-:W-:-:S06]  /*1150*/  @!P2 IMAD.WIDE.U32 R22, R29, 0x2, R22 ;  /* 0x000000021d16a825 */ /* 0x001fcc00078e0016 */
[----:B------:R-:W4:Y:S01]  /*1160*/  @!P2 LDG.E.S16 R22, desc[UR4][R22.64] ;  /* 0x000000041616a981 */ /* 0x000f22000c1e1700 */
[----:B-----5:R-:W-:Y:S02]  /*1170*/  @!P1 IADD3 R3, PT, PT, R3, R14, RZ ;  /* 0x0000000e03039210 */ /* 0x020fe40007ffe0ff */
[----:B------:R-:W0:Y:S01]  /*1180*/  @!P3 LDC.64 R14, c[0x0][0x388] ;  /* 0x0000e200ff0ebb82 */ /* 0x000e220000000a00 */
[----:B------:R-:W-:Y:S02]  /*1190*/  ISETP.GT.U32.AND P1, PT, R7, 0xafff, PT ;  /* 0x0000afff0700780c */ /* 0x000fe40003f24070 */
[----:B---3--:R-:W-:Y:S01]  /*11a0*/  @!P6 IMAD.IADD R3, R3, 0x1, R26 ;  /* 0x000000010303e824 */ /* 0x008fe200078e021a */
[----:B--2---:R-:W-:-:S10]  /*11b0*/  ISETP.GT.U32.AND P6, PT, R13, 0xafff, PT ;  /* 0x0000afff0d00780c */ /* 0x004fd40003fc4070 */
[----:B------:R-:W1:Y:S08]  /*11c0*/  @!P1 LDC R12, c[0x0][0x39c] ;  /* 0x0000e700ff0c9b82 */ /* 0x000e700000000800 */
[----:B------:R-:W2:Y:S01]  /*11d0*/  @!P1 LDC.64 R24, c[0x0][0x388] ;  /* 0x0000e200ff189b82 */ /* 0x000ea20000000a00 */
[----:B0-----:R-:W-:-:S06]  /*11e0*/  @!P3 IMAD.WIDE.U32 R14, R27, 0x2, R14 ;  /* 0x000000021b0eb825 */ /* 0x001fcc00078e000e */
[----:B------:R-:W3:Y:S01]  /*11f0*/  @!P3 LDG.E.S16 R14, desc[UR4][R14.64] ;  /* 0x000000040e0eb981 */ /* 0x000ee2000c1e1700 */
[----:B------:R-:W0:Y:S08]  /*1200*/  @!P6 LDC R28, c[0x0][0x39c] ;  /* 0x0000e700ff1ceb82 */ /* 0x000e300000000800 */
[----:B------:R-:W4:Y:S01]  /*1210*/  @!P6 LDC.64 R26, c[0x0][0x388] ;  /* 0x0000e200ff1aeb82 */ /* 0x000f220000000a00 */
[----:B-1----:R-:W-:-:S04]  /*1220*/  @!P1 IMAD R7, R7, R12, R0 ;  /* 0x0000000c07079224 */ /* 0x002fc800078e0200 */
[----:B--2---:R-:W-:-:S06]  /*1230*/  @!P1 IMAD.WIDE.U32 R24, R7, 0x2, R24 ;  /* 0x0000000207189825 */ /* 0x004fcc00078e0018 */
[----:B------:R-:W2:Y:S01]  /*1240*/  @!P1 LDG.E.S16 R24, desc[UR4][R24.64] ;  /* 0x0000000418189981 */ /* 0x000ea2000c1e1700 */
[----:B0-----:R-:W-:-:S04]  /*1250*/  @!P6 IMAD R13, R13, R28, R0 ;  /* 0x0000001c0d0de224 */ /* 0x001fc800078e0200 */
[----:B----4-:R-:W-:-:S06]  /*1260*/  @!P6 IMAD.WIDE.U32 R26, R13, 0x2, R26 ;  /* 0x000000020d1ae825 */ /* 0x010fcc00078e001a */
[----:B------:R-:W4:Y:S01]  /*1270*/  @!P6 LDG.E.S16 R26, desc[UR4][R26.64] ;  /* 0x000000041a1ae981 */ /* 0x000f22000c1e1700 */
[----:B------:R-:W-:Y:S02]  /*1280*/  @!P5 IADD3 R3, PT, PT, R3, R18, RZ ;  /* 0x000000120303d210 */ /* 0x000fe40007ffe0ff */
[----:B------:R-:W-:Y:S02]  /*1290*/  IADD3 R6, PT, PT, R6, 0x8, RZ ;  /* 0x0000000806067810 */ /* 0x000fe40007ffe0ff */
[----:B------:R-:W-:-:S05]  /*12a0*/  @!P4 IADD3 R3, PT, PT, R3, R20, RZ ;  /* 0x000000140303c210 */ /* 0x000fca0007ffe0ff */
[----:B---3--:R-:W-:Y:S01]  /*12b0*/  @!P3 IMAD.IADD R3, R3, 0x1, R14 ;  /* 0x000000010303b824 */ /* 0x008fe200078e020e */
[----:B------:R-:W-:-:S04]  /*12c0*/  ISETP.NE.AND P3, PT, R6, RZ, PT ;  /* 0x000000ff0600720c */ /* 0x000fc80003f65270 */
[----:B------:R-:W-:Y:S02]  /*12d0*/  @!P2 IADD3 R3, PT, PT, R3, R22, RZ ;  /* 0x000000160303a210 */ /* 0x000fe40007ffe0ff */
[----:B------:R-:W-:-:S04]  /*12e0*/  IADD3 R16, P2, PT, R16, 0x20, RZ ;  /* 0x0000002010107810 */ /* 0x000fc80007f5e0ff */
[----:B------:R-:W-:Y:S01]  /*12f0*/  IADD3.X R17, PT, PT, RZ, R17, RZ, P2, !PT ;  /* 0x00000011ff117210 */ /* 0x000fe200017fe4ff */
[----:B--2---:R-:W-:-:S05]  /*1300*/  @!P1 IMAD.IADD R3, R3, 0x1, R24 ;  /* 0x0000000103039824 */ /* 0x004fca00078e0218 */
[----:B----4-:R-:W-:Y:S01]  /*1310*/  @!P6 IADD3 R3, PT, PT, R3, R26, RZ ;  /* 0x0000001a0303e210 */ /* 0x010fe20007ffe0ff */
[----:B------:R-:W-:Y:S06]  /*1320*/  @P3 BRA `(.L_x_34) ;  /* 0xfffffff800ec3947 */ /* 0x000fec000383ffff */
.L_x_33:
        /* <DEDUP_REMOVED lines=17> */
[----:B------:R-:W3:Y:S01]  /*1440*/  @!P2 LDC R24, c[0x0][0x39c] ;  /* 0x0000e700ff18ab82 */ /* 0x000ee20000000800 */
[----:B0-----:R-:W-:-:S07]  /*1450*/  @!P0 IMAD R25, R25, R20, R0 ;  /* 0x0000001419198224 */ /* 0x001fce00078e0200 */
[----:B------:R-:W0:Y:S01]  /*1460*/  @!P1 LDC.64 R14, c[0x0][0x388] ;  /* 0x0000e200ff0e9b82 */ /* 0x000e220000000a00 */
[----:B-1----:R-:W-:-:S06]  /*1470*/  @!P0 IMAD.WIDE.U32 R16, R25, 0x2, R16 ;  /* 0x0000000219108825 */ /* 0x002fcc00078e0010 */
[----:B------:R-:W4:Y:S01]  /*1480*/  @!P0 LDG.E.S16 R16, desc[UR4][R16.64] ;  /* 0x0000000410108981 */ /* 0x000f22000c1e1700 */
[----:B------:R-:W1:Y:S01]  /*1490*/  @!P2 LDC.64 R12, c[0x0][0x388] ;  /* 0x0000e200ff0cab82 */ /* 0x000e620000000a00 */
[----:B--2---:R-:W-:-:S07]  /*14a0*/  @!P1 IMAD R23, R23, R22, R0 ;  /* 0x0000001617179224 */ /* 0x004fce00078e0200 */
[----:B------:R-:W2:Y:S01]  /*14b0*/  @!P3 LDC R19, c[0x0][0x39c] ;  /* 0x0000e700ff13bb82 */ /* 0x000ea20000000800 */
[----:B---3--:R-:W-:-:S07]  /*14c0*/  @!P2 IMAD R21, R21, R24, R0 ;  /* 0x000000181515a224 */ /* 0x008fce00078e0200 */
[----:B------:R-:W3:Y:S01]  /*14d0*/  @!P3 LDC.64 R6, c[0x0][0x388] ;  /* 0x0000e200ff06bb82 */ /* 0x000ee20000000a00 */
[----:B0-----:R-:W-:-:S06]  /*14e0*/  @!P1 IMAD.WIDE.U32 R14, R23, 0x2, R14 ;  /* 0x00000002170e9825 */ /* 0x001fcc00078e000e */
[----:B------:R-:W4:Y:S01]  /*14f0*/  @!P1 LDG.E.S16 R14, desc[UR4][R14.64] ;  /* 0x000000040e0e9981 */ /* 0x000f22000c1e1700 */
[----:B-1----:R-:W-:-:S06]  /*1500*/  @!P2 IMAD.WIDE.U32 R12, R21, 0x2, R12 ;  /* 0x00000002150ca825 */ /* 0x002fcc00078e000c */
[----:B------:R-:W4:Y:S01]  /*1510*/  @!P2 LDG.E.S16 R12, desc[UR4][R12.64] ;  /* 0x000000040c0ca981 */ /* 0x000f22000c1e1700 */
[----:B--2---:R-:W-:-:S04]  /*1520*/  @!P3 IMAD R19, R4, R19, R0 ;  /* 0x000000130413b224 */ /* 0x004fc800078e0200 */
[----:B---3--:R-:W-:-:S06]  /*1530*/  @!P3 IMAD.WIDE.U32 R6, R19, 0x2, R6 ;  /* 0x000000021306b825 */ /* 0x008fcc00078e0006 */
[----:B------:R-:W2:Y:S01]  /*1540*/  @!P3 LDG.E.S16 R6, desc[UR4][R6.64] ;  /* 0x000000040606b981 */ /* 0x000ea2000c1e1700 */
[----:B------:R-:W-:Y:S02]  /*1550*/  VIADD R5, R5, 0x4 ;  /* 0x0000000405057836 */ /* 0x000fe40000000000 */
[----:B----45:R-:W-:-:S05]  /*1560*/  @!P0 IMAD.IADD R3, R3, 0x1, R16 ;  /* 0x0000000103038824 */ /* 0x030fca00078e0210 */
[----:B------:R-:W-:-:S04]  /*1570*/  @!P1 IADD3 R3, PT, PT, R3, R14, RZ ;  /* 0x0000000e03039210 */ /* 0x000fc80007ffe0ff */
[----:B------:R-:W-:-:S04]  /*1580*/  @!P2 IADD3 R3, PT, PT, R3, R12, RZ ;  /* 0x0000000c0303a210 */ /* 0x000fc80007ffe0ff */
[----:B--2---:R-:W-:-:S07]  /*1590*/  @!P3 IADD3 R3, PT, PT, R3, R6, RZ ;  /* 0x000000060303b210 */ /* 0x004fce0007ffe0ff */
.L_x_35:
        /* <DEDUP_REMOVED lines=11> */
[----:B------:R-:W1:Y:S08]  /*1650*/  @!P1 LDC R4, c[0x0][0x39c] ;  /* 0x0000e700ff049b82 */ /* 0x000e700000000800 */
[----:B------:R-:W2:Y:S08]  /*1660*/  @!P0 LDC.64 R6, c[0x0][0x388] ;  /* 0x0000e200ff068b82 */ /* 0x000eb00000000a00 */
[----:B------:R-:W3:Y:S01]  /*1670*/  @!P1 LDC.64 R12, c[0x0][0x388] ;  /* 0x0000e200ff0c9b82 */ /* 0x000ee20000000a00 */
[----:B0-----:R-:W-:-:S02]  /*1680*/  @!P0 IMAD R17, R17, R2, R0 ;  /* 0x0000000211118224 */ /* 0x001fc400078e0200 */
[----:B-1----:R-:W-:Y:S02]  /*1690*/  @!P1 IMAD R19, R19, R4, R0 ;  /* 0x0000000413139224 */ /* 0x002fe400078e0200 */
[----:B--2---:R-:W-:-:S06]  /*16a0*/  @!P0 IMAD.WIDE.U32 R6, R17, 0x2, R6 ;  /* 0x0000000211068825 */ /* 0x004fcc00078e0006 */
[----:B------:R-:W2:Y:S01]  /*16b0*/  @!P0 LDG.E.S16 R6, desc[UR4][R6.64] ;  /* 0x0000000406068981 */ /* 0x000ea2000c1e1700 */
[----:B---3--:R-:W-:-:S06]  /*16c0*/  @!P1 IMAD.WIDE.U32 R12, R19, 0x2, R12 ;  /* 0x00000002130c9825 */ /* 0x008fcc00078e000c */
[----:B------:R-:W3:Y:S01]  /*16d0*/  @!P1 LDG.E.S16 R12, desc[UR4][R12.64] ;  /* 0x000000040c0c9981 */ /* 0x000ee2000c1e1700 */
[----:B------:R-:W-:Y:S01]  /*16e0*/  VIADD R5, R5, 0x2 ;  /* 0x0000000205057836 */ /* 0x000fe20000000000 */
[----:B--2--5:R-:W-:-:S04]  /*16f0*/  @!P0 IADD3 R3, PT, PT, R3, R6, RZ ;  /* 0x0000000603038210 */ /* 0x024fc80007ffe0ff */
[----:B---3--:R-:W-:-:S07]  /*1700*/  @!P1 IADD3 R3, PT, PT, R3, R12, RZ ;  /* 0x0000000c03039210 */ /* 0x008fce0007ffe0ff */
.L_x_36:
[----:B------:R-:W-:Y:S05]  /*1710*/  @P2 BRA `(.L_x_32) ;  /* 0x0000000000282947 */ /* 0x000fea0003800000 */
[----:B------:R-:W-:-:S06]  /*1720*/  IMAD.WIDE.U32 R8, R5, 0x4, R8 ;  /* 0x0000000405087825 */ /* 0x000fcc00078e0008 */
[----:B------:R-:W2:Y:S02]  /*1730*/  LDG.E R9, desc[UR4][R8.64] ;  /* 0x0000000408097981 */ /* 0x000ea4000c1e1900 */
[----:B--2---:R-:W-:-:S13]  /*1740*/  ISETP.GT.U32.AND P0, PT, R9, 0xafff, PT ;  /* 0x0000afff0900780c */ /* 0x004fda0003f04070 */
[----:B------:R-:W-:Y:S05]  /*1750*/  @P0 BRA `(.L_x_32) ;  /* 0x0000000000180947 */ /* 0x000fea0003800000 */
[----:B------:R-:W0:Y:S01]  /*1760*/  LDC.64 R4, c[0x0][0x388] ;  /* 0x0000e200ff047b82 */ /* 0x000e220000000a00 */
[----:B------:R-:W1:Y:S02]  /*1770*/  LDCU UR6, c[0x0][0x39c] ;  /* 0x00007380ff0677ac */ /* 0x000e640008000800 */
[----:B-1----:R-:W-:-:S04]  /*1780*/  IMAD R7, R9, UR6, R0 ;  /* 0x0000000609077c24 */ /* 0x002fc8000f8e0200 */
[----:B0-----:R-:W-:-:S06]  /*1790*/  IMAD.WIDE.U32 R4, R7, 0x2, R4 ;  /* 0x0000000207047825 */ /* 0x001fcc00078e0004 */
[----:B------:R-:W2:Y:S02]  /*17a0*/  LDG.E.S16 R4, desc[UR4][R4.64] ;  /* 0x0000000404047981 */ /* 0x000ea4000c1e1700 */
[----:B--2--5:R-:W-:-:S07]  /*17b0*/  IADD3 R3, PT, PT, R3, R4, RZ ;  /* 0x0000000403037210 */ /* 0x024fce0007ffe0ff */
.L_x_32:
[----:B-----5:R-:W-:Y:S01]  /*17c0*/  STG.E desc[UR4][R10.64], R3 ;  /* 0x000000030a007986 */ /* 0x020fe2000c101904 */
[----:B------:R-:W-:Y:S05]  /*17d0*/  EXIT ;  /* 0x000000000000794d */ /* 0x000fea0003800000 */
.L_x_37:
        /* <DEDUP_REMOVED lines=10> */
.L_x_81:


//--------------------- .text._Z19feature_transformerPKiPKjPKsS0_Pijj --------------------------
	.section	.text._Z19feature_transformerPKiPKjPKsS0_Pijj,"ax",@progbits
	.align	128
        .global         _Z19feature_transformerPKiPKjPKsS0_Pijj
        .type           _Z19feature_transformerPKiPKjPKsS0_Pijj,@function
        .size           _Z19feature_transformerPKiPKjPKsS0_Pijj,(.L_x_82 - _Z19feature_transformerPKiPKjPKsS0_Pijj)
        .other          _Z19feature_transformerPKiPKjPKsS0_Pijj,@"STO_CUDA_ENTRY STV_DEFAULT"
_Z19feature_transformerPKiPKjPKsS0_Pijj:
.text._Z19feature_transformerPKiPKjPKsS0_Pijj:
        /* <DEDUP_REMOVED lines=10> */
[----:B0-----:R-:W-:-:S06]  /*00a0*/  IMAD.WIDE.U32 R4, R3, 0x4, R4 ;  /* 0x0000000403047825 */ /* 0x001fcc00078e0004 */
[----:B-1----:R-:W3:Y:S01]  /*00b0*/  LDG.E R4, desc[UR4][R4.64] ;  /* 0x0000000404047981 */ /* 0x002ee2000c1e1900 */
[----:B--2---:R-:W-:-:S05]  /*00c0*/  IMAD.WIDE.U32 R6, R2, 0x4, R6 ;  /* 0x0000000402067825 */ /* 0x004fca00078e0006 */
[----:B------:R0:W5:Y:S01]  /*00d0*/  LDG.E R0, desc[UR4][R6.64] ;  /* 0x0000000406007981 */ /* 0x000162000c1e1900 */
[----:B---3--:R-:W-:-:S13]  /*00e0*/  ISETP.NE.AND P0, PT, R4, RZ, PT ;  /* 0x000000ff0400720c */ /* 0x008fda0003f05270 */
[----:B0-----:R-:W-:Y:S05]  /*00f0*/  @!P0 BRA `(.L_x_38) ;  /* 0x00000008009c8947 */ /* 0x001fea0003800000 */
[C---:B------:R-:W-:Y:S01]  /*0100*/  ISETP.GE.U32.AND P1, PT, R4.reuse, 0x8, PT ;  /* 0x000000080400780c */ /* 0x040fe20003f26070 */
[----:B------:R-:W-:Y:S01]  /*0110*/  IMAD.SHL.U32 R6, R3, 0x40, RZ ;  /* 0x0000004003067824 */ /* 0x000fe200078e00ff */
[----:B------:R-:W-:Y:S01]  /*0120*/  LOP3.LUT R5, R4, 0x7, RZ, 0xc0, !PT ;  /* 0x0000000704057812 */ /* 0x000fe200078ec0ff */
[----:B------:R-:W-:-:S03]  /*0130*/  IMAD.MOV.U32 R7, RZ, RZ, RZ ;  /* 0x000000ffff077224 */ /* 0x000fc600078e00ff */
[----:B------:R-:W-:-:S07]  /*0140*/  ISETP.NE.AND P0, PT, R5, RZ, PT ;  /* 0x000000ff0500720c */ /* 0x000fce0003f05270 */
[----:B------:R-:W-:Y:S06]  /*0150*/  @!P1 BRA `(.L_x_39) ;  /* 0x0000000400309947 */ /* 0x000fec0003800000 */
[----:B------:R-:W0:Y:S01]  /*0160*/  LDC.64 R10, c[0x0][0x380] ;  /* 0x0000e000ff0a7b82 */ /* 0x000e220000000a00 */
[----:B------:R-:W-:-:S04]  /*0170*/  LOP3.LUT R7, R4, 0xfffffff8, RZ, 0xc0, !PT ;  /* 0xfffffff804077812 */ /* 0x000fc800078ec0ff */
[----:B------:R-:W-:Y:S02]  /*0180*/  IADD3 R8, PT, PT, -R7, RZ, RZ ;  /* 0x000000ff07087210 */ /* 0x000fe40007ffe1ff */
[----:B0-----:R-:W-:-:S04]  /*0190*/  LEA R10, P1, R6, R10, 0x2 ;  /* 0x0000000a060a7211 */ /* 0x001fc800078210ff */
[----:B------:R-:W-:Y:S02]  /*01a0*/  IADD3 R10, P2, PT, R10, 0x10, RZ ;  /* 0x000000100a0a7810 */ /* 0x000fe40007f5e0ff */
[----:B------:R-:W-:-:S05]  /*01b0*/  LEA.HI.X R11, R6, R11, RZ, 0x2, P1 ;  /* 0x0000000b060b7211 */ /* 0x000fca00008f14ff */
[----:B------:R-:W-:-:S07]  /*01c0*/  IMAD.X R11, RZ, RZ, R11, P2 ;  /* 0x000000ffff0b7224 */ /* 0x000fce00010e060b */
.L_x_40:
[----:B------:R-:W2:Y:S04]  /*01d0*/  LDG.E R17, desc[UR4][R10.64+-0x10] ;  /* 0xfffff0040a117981 */ /* 0x000ea8000c1e1900 */
[----:B------:R-:W3:Y:S04]  /*01e0*/  LDG.E R9, desc[UR4][R10.64+-0xc] ;  /* 0xfffff4040a097981 */ /* 0x000ee8000c1e1900 */
[----:B------:R-:W4:Y:S04]  /*01f0*/  LDG.E R25, desc[UR4][R10.64+-0x8] ;  /* 0xfffff8040a197981 */ /* 0x000f28000c1e1900 */
        /* <DEDUP_REMOVED lines=14> */
[----:B---3--:R-:W-:Y:S02]  /*02e0*/  @!P6 IMAD.WIDE.U32 R14, R9, 0x2, R14 ;  /* 0x00000002090ee825 */ /* 0x008fe400078e000e */
[----:B------:R-:W2:Y:S04]  /*02f0*/  LDG.E R9, desc[UR4][R10.64+0x8] ;  /* 0x000008040a097981 */ /* 0x000ea8000c1e1900 */
[----:B------:R0:W3:Y:S01]  /*0300*/  @!P6 LDG.E.S16 R29, desc[UR4][R14.64] ;  /* 0x000000040e1de981 */ /* 0x0000e2000c1e1700 */
[----:B----4-:R-:W-:Y:S02]  /*0310*/  ISETP.GT.U32.AND P5, PT, R25, 0xafff, PT ;  /* 0x0000afff1900780c */ /* 0x010fe40003fa4070 */
[----:B------:R-:W-:Y:S02]  /*0320*/  ISETP.GT.U32.AND P3, PT, R19, 0xafff, PT ;  /* 0x0000afff1300780c */ /* 0x000fe40003f64070 */
[----:B------:R-:W-:-:S09]  /*0330*/  ISETP.GT.U32.AND P4, PT, R27, 0xafff, PT ;  /* 0x0000afff1b00780c */ /* 0x000fd20003f84070 */
[----:B------:R-:W1:Y:S01]  /*0340*/  @!P5 LDC R20, c[0x0][0x3ac] ;  /* 0x0000eb00ff14db82 */ /* 0x000e620000000800 */
[----:B------:R-:W-:-:S07]  /*0350*/  ISETP.GT.U32.AND P2, PT, R21, 0xafff, PT ;  /* 0x0000afff1500780c */ /* 0x000fce0003f44070 */
[----:B------:R-:W4:Y:S08]  /*0360*/  @!P5 LDC.64 R12, c[0x0][0x390] ;  /* 0x0000e400ff0cdb82 */ /* 0x000f300000000a00 */
[----:B------:R-:W4:Y:S08]  /*0370*/  @!P3 LDC R22, c[0x0][0x3ac] ;  /* 0x0000eb00ff16bb82 */ /* 0x000f300000000800 */
[----:B------:R-:W4:Y:S01]  /*0380*/  @!P4 LDC R18, c[0x0][0x3ac] ;  /* 0x0000eb00ff12cb82 */ /* 0x000f220000000800 */
[----:B-1----:R-:W-:-:S07]  /*0390*/  @!P5 IMAD R25, R25, R20, R2 ;  /* 0x000000141919d224 */ /* 0x002fce00078e0202 */
[----:B0-----:R-:W0:Y:S08]  /*03a0*/  @!P4 LDC.64 R14, c[0x0][0x390] ;  /* 0x0000e400ff0ecb82 */ /* 0x001e300000000a00 */
[----:B------:R-:W1:Y:S01]  /*03b0*/  @!P2 LDC R20, c[0x0][0x3ac] ;  /* 0x0000eb00ff14ab82 */ /* 0x000e620000000800 */
[----:B----4-:R-:W-:-:S04]  /*03c0*/  @!P5 IMAD.WIDE.U32 R24, R25, 0x2, R12 ;  /* 0x000000021918d825 */ /* 0x010fc800078e000c */
[--C-:B------:R-:W-:Y:S02]  /*03d0*/  @!P3 IMAD R19, R19, R22, R2.reuse ;  /* 0x000000161313b224 */ /* 0x100fe400078e0202 */
[----:B------:R-:W4:Y:S01]  /*03e0*/  @!P5 LDG.E.S16 R25, desc[UR4][R24.64] ;  /* 0x000000041819d981 */ /* 0x000f22000c1e1700 */
[----:B------:R-:W1:Y:S01]  /*03f0*/  @!P2 LDC.64 R12, c[0x0][0x390] ;  /* 0x0000e400ff0cab82 */ /* 0x000e620000000a00 */
[----:B------:R-:W-:-:S04]  /*0400*/  @!P4 IMAD R27, R27, R18, R2 ;  /* 0x000000121b1bc224 */ /* 0x000fc800078e0202 */
[----:B0-----:R-:W-:-:S06]  /*0410*/  @!P4 IMAD.WIDE.U32 R14, R27, 0x2, R14 ;  /* 0x000000021b0ec825 */ /* 0x001fcc00078e000e */
[----:B------:R-:W4:Y:S01]  /*0420*/  @!P4 LDG.E.S16 R15, desc[UR4][R14.64] ;  /* 0x000000040e0fc981 */ /* 0x000f22000c1e1700 */
[----:B-1----:R-:W-:-:S04]  /*0430*/  @!P2 IMAD R27, R21, R20, R2 ;  /* 0x00000014151ba224 */ /* 0x002fc800078e0202 */
[----:B------:R-:W-:-:S06]  /*0440*/  @!P2 IMAD.WIDE.U32 R12, R27, 0x2, R12 ;  /* 0x000000021b0ca825 */ /* 0x000fcc00078e000c */
[----:B------:R-:W4:Y:S01]  /*0450*/  @!P2 LDG.E.S16 R13, desc[UR4][R12.64] ;  /* 0x000000040c0da981 */ /* 0x000f22000c1e1700 */
[----:B-----5:R-:W-:Y:S02]  /*0460*/  @!P1 IMAD.IADD R0, R0, 0x1, R17 ;  /* 0x0000000100009824 */ /* 0x020fe400078e0211 */
[----:B------:R-:W0:Y:S01]  /*0470*/  @!P3 LDC.64 R16, c[0x0][0x390] ;  /* 0x0000e400ff10bb82 */ /* 0x000e220000000a00 */
[----:B--2---:R-:W-:Y:S02]  /*0480*/  ISETP.GT.U32.AND P1, PT, R9, 0xafff, PT ;  /* 0x0000afff0900780c */ /* 0x004fe40003f24070 */
[----:B---3--:R-:W-:Y:S02]  /*0490*/  @!P6 IADD3 R0, PT, PT, R0, R29, RZ ;  /* 0x0000001d0000e210 */ /* 0x008fe40007ffe0ff */
[----:B------:R-:W-:-:S09]  /*04a0*/  ISETP.GT.U32.AND P6, PT, R23, 0xafff, PT ;  /* 0x0000afff1700780c */ /* 0x000fd20003fc4070 */
[----:B------:R-:W1:Y:S01]  /*04b0*/  @!P1 LDC R22, c[0x0][0x3ac] ;  /* 0x0000eb00ff169b82 */ /* 0x000e620000000800 */
[----:B0-----:R-:W-:-:S06]  /*04c0*/  @!P3 IMAD.WIDE.U32 R16, R19, 0x2, R16 ;  /* 0x000000021310b825 */ /* 0x001fcc00078e0010 */
[----:B------:R-:W2:Y:S01]  /*04d0*/  @!P3 LDG.E.S16 R17, desc[UR4][R16.64] ;  /* 0x000000041011b981 */ /* 0x000ea2000c1e1700 */
[----:B------:R-:W0:Y:S08]  /*04e0*/  @!P1 LDC.64 R18, c[0x0][0x390] ;  /* 0x0000e400ff129b82 */ /* 0x000e300000000a00 */
[----:B------:R-:W3:Y:S08]  /*04f0*/  @!P6 LDC R26, c[0x0][0x3ac] ;  /* 0x0000eb00ff1aeb82 */ /* 0x000ef00000000800 */
[----:B------:R-:W4:Y:S01]  /*0500*/  @!P6 LDC.64 R20, c[0x0][0x390] ;  /* 0x0000e400ff14eb82 */ /* 0x000f220000000a00 */
[----:B-1----:R-:W-:-:S04]  /*0510*/  @!P1 IMAD R9, R9, R22, R2 ;  /* 0x0000001609099224 */ /* 0x002fc800078e0202 */
[----:B0-----:R-:W-:-:S06]  /*0520*/  @!P1 IMAD.WIDE.U32 R18, R9, 0x2, R18 ;  /* 0x0000000209129825 */ /* 0x001fcc00078e0012 */
[----:B------:R-:W2:Y:S01]  /*0530*/  @!P1 LDG.E.S16 R19, desc[UR4][R18.64] ;  /* 0x0000000412139981 */ /* 0x000ea2000c1e1700 */
[----:B---3--:R-:W-:-:S04]  /*0540*/  @!P6 IMAD R23, R23, R26, R2 ;  /* 0x0000001a1717e224 */ /* 0x008fc800078e0202 */
[----:B----4-:R-:W-:-:S06]  /*0550*/  @!P6 IMAD.WIDE.U32 R20, R23, 0x2, R20 ;  /* 0x000000021714e825 */ /* 0x010fcc00078e0014 */
[----:B------:R-:W3:Y:S01]  /*0560*/  @!P6 LDG.E.S16 R21, desc[UR4][R20.64] ;  /* 0x000000041415e981 */ /* 0x000ee2000c1e1700 */
[----:B------:R-:W-:Y:S02]  /*0570*/  @!P5 IMAD.IADD R0, R0, 0x1, R25 ;  /* 0x000000010000d824 */ /* 0x000fe400078e0219 */
[----:B------:R-:W-:Y:S02]  /*0580*/  VIADD R8, R8, 0x8 ;  /* 0x0000000808087836 */ /* 0x000fe40000000000 */
[----:B------:R-:W-:-:S05]  /*0590*/  @!P4 IMAD.IADD R0, R0, 0x1, R15 ;  /* 0x000000010000c824 */ /* 0x000fca00078e020f */
[----:B--2---:R-:W-:Y:S02]  /*05a0*/  @!P3 IADD3 R0, PT, PT, R0, R17, RZ ;  /* 0x000000110000b210 */ /* 0x004fe40007ffe0ff */
[----:B------:R-:W-:-:S03]  /*05b0*/  ISETP.NE.AND P3, PT, R8, RZ, PT ;  /* 0x000000ff0800720c */ /* 0x000fc60003f65270 */
[----:B------:R-:W-:Y:S01]  /*05c0*/  @!P2 IMAD.IADD R0, R0, 0x1, R13 ;  /* 0x000000010000a824 */ /* 0x000fe200078e020d */
[----:B------:R-:W-:-:S05]  /*05d0*/  IADD3 R10, P2, PT, R10, 0x20, RZ ;  /* 0x000000200a0a7810 */ /* 0x000fca0007f5e0ff */
[----:B------:R-:W-:Y:S01]  /*05e0*/  IMAD.X R11, RZ, RZ, R11, P2 ;  /* 0x000000ffff0b7224 */ /* 0x000fe200010e060b */
[----:B------:R-:W-:-:S05]  /*05f0*/  @!P1 IADD3 R0, PT, PT, R0, R19, RZ ;  /* 0x0000001300009210 */ /* 0x000fca0007ffe0ff */
[----:B---3--:R-:W-:Y:S01]  /*0600*/  @!P6 IMAD.IADD R0, R0, 0x1, R21 ;  /* 0x000000010000e824 */ /* 0x008fe200078e0215 */
[----:B------:R-:W-:Y:S06]  /*0610*/  @P3 BRA `(.L_x_40) ;  /* 0xfffffff800ec3947 */ /* 0x000fec000383ffff */
.L_x_39:
[----:B------:R-:W-:Y:S05]  /*0620*/  @!P0 BRA `(.L_x_38) ;  /* 0x0000000400508947 */ /* 0x000fea0003800000 */
[----:B------:R-:W-:Y:S02]  /*0630*/  ISETP.GE.U32.AND P1, PT, R5, 0x4, PT ;  /* 0x000000040500780c */ /* 0x000fe40003f26070 */
[----:B------:R-:W-:-:S04]  /*0640*/  LOP3.LUT R18, R4, 0x3, RZ, 0xc0, !PT ;  /* 0x0000000304127812 */ /* 0x000fc800078ec0ff */
[----:B------:R-:W-:-:S07]  /*0650*/  ISETP.NE.AND P0, PT, R18, RZ, PT ;  /* 0x000000ff1200720c */ /* 0x000fce0003f05270 */
[----:B------:R-:W-:Y:S06]  /*0660*/  @!P1 BRA `(.L_x_41) ;  /* 0x0000000000989947 */ /* 0x000fec0003800000 */
[----:B------:R-:W0:Y:S01]  /*0670*/  LDC.64 R8, c[0x0][0x380] ;  /* 0x0000e000ff087b82 */ /* 0x000e220000000a00 */
[----:B------:R-:W-:-:S04]  /*0680*/  IADD3 R5, P1, PT, R6, R7, RZ ;  /* 0x0000000706057210 */ /* 0x000fc80007f3e0ff */
[----:B------:R-:W-:Y:S02]  /*0690*/  IADD3.X R10, PT, PT, RZ, RZ, RZ, P1, !PT ;  /* 0x000000ffff0a7210 */ /* 0x000fe40000ffe4ff */
[----:B0-----:R-:W-:-:S04]  /*06a0*/  LEA R8, P1, R5, R8, 0x2 ;  /* 0x0000000805087211 */ /* 0x001fc800078210ff */
[----:B------:R-:W-:-:S05]  /*06b0*/  LEA.HI.X R9, R5, R9, R10, 0x2, P1 ;  /* 0x0000000905097211 */ /* 0x000fca00008f140a */
        /* <DEDUP_REMOVED lines=28> */
[----:B------:R-:W-:Y:S02]  /*0880*/  VIADD R7, R7, 0x4 ;  /* 0x0000000407077836 */ /* 0x000fe40000000000 */
[----:B----45:R-:W-:-:S04]  /*0890*/  @!P1 IMAD.IADD R0, R0, 0x1, R15 ;  /* 0x0000000100009824 */ /* 0x030fc800078e020f */
[----:B---3--:R-:W-:-:S05]  /*08a0*/  @!P2 IMAD.IADD R0, R0, 0x1, R13 ;  /* 0x000000010000a824 */ /* 0x008fca00078e020d */
[----:B------:R-:W-:-:S04]  /*08b0*/  @!P3 IADD3 R0, PT, PT, R0, R11, RZ ;  /* 0x0000000b0000b210 */ /* 0x000fc80007ffe0ff */
[----:B--2---:R-:W-:-:S07]  /*08c0*/  @!P4 IADD3 R0, PT, PT, R0, R9, RZ ;  /* 0x000000090000c210 */ /* 0x004fce0007ffe0ff */
.L_x_41:
[----:B------:R-:W-:Y:S05]  /*08d0*/  @!P0 BRA `(.L_x_38) ;  /* 0x0000000000a48947 */ /* 0x000fea0003800000 */
[----:B------:R-:W-:Y:S02]  /*08e0*/  ISETP.NE.AND P0, PT, R18, 0x1, PT ;  /* 0x000000011200780c */ /* 0x000fe40003f05270 */
[----:B------:R-:W-:-:S04]  /*08f0*/  LOP3.LUT R4, R4, 0x1, RZ, 0xc0, !PT ;  /* 0x0000000104047812 */ /* 0x000fc800078ec0ff */
[----:B------:R-:W-:-:S07]  /*0900*/  ISETP.NE.U32.AND P2, PT, R4, 0x1, PT ;  /* 0x000000010400780c */ /* 0x000fce0003f45070 */
[----:B------:R-:W-:Y:S06]  /*0910*/  @!P0 BRA `(.L_x_42) ;  /* 0x0000000000588947 */ /* 0x000fec0003800000 */
[----:B------:R-:W0:Y:S01]  /*0920*/  LDC.64 R10, c[0x0][0x380] ;  /* 0x0000e000ff0a7b82 */ /* 0x000e220000000a00 */
[----:B------:R-:W-:-:S05]  /*0930*/  IADD3 R4, P0, PT, R6, R7, RZ ;  /* 0x0000000706047210 */ /* 0x000fca0007f1e0ff */
[----:B------:R-:W-:Y:S01]  /*0940*/  IMAD.X R5, RZ, RZ, RZ, P0 ;  /* 0x000000ffff057224 */ /* 0x000fe200000e06ff */
[----:B0-----:R-:W-:-:S04]  /*0950*/  LEA R10, P0, R4, R10, 0x2 ;  /* 0x0000000a040a7211 */ /* 0x001fc800078010ff */
[----:B------:R-:W-:-:S05]  /*0960*/  LEA.HI.X R11, R4, R11, R5, 0x2, P0 ;  /* 0x0000000b040b7211 */ /* 0x000fca00000f1405 */
        /* <DEDUP_REMOVED lines=17> */
.L_x_42:
[----:B------:R-:W-:Y:S05]  /*0a80*/  @P2 BRA `(.L_x_38) ;  /* 0x0000000000382947 */ /* 0x000fea0003800000 */
[----:B------:R-:W0:Y:S01]  /*0a90*/  LDC.64 R8, c[0x0][0x380] ;  /* 0x0000e000ff087b82 */ /* 0x000e220000000a00 */
[----:B------:R-:W-:-:S05]  /*0aa0*/  IADD3 R6, P0, PT, R6, R7, RZ ;  /* 0x0000000706067210 */ /* 0x000fca0007f1e0ff */
[----:B------:R-:W-:Y:S01]  /*0ab0*/  IMAD.X R5, RZ, RZ, RZ, P0 ;  /* 0x000000ffff057224 */ /* 0x000fe200000e06ff */
[----:B0-----:R-:W-:-:S04]  /*0ac0*/  LEA R4, P0, R6, R8, 0x2 ;  /* 0x0000000806047211 */ /* 0x001fc800078010ff */
[----:B------:R-:W-:-:S05]  /*0ad0*/  LEA.HI.X R5, R6, R9, R5, 0x2, P0 ;  /* 0x0000000906057211 */ /* 0x000fca00000f1405 */
        /* <DEDUP_REMOVED lines=9> */
.L_x_38:
[----:B------:R-:W0:Y:S01]  /*0b70*/  LDC.64 R4, c[0x0][0x3a0] ;  /* 0x0000e800ff047b82 */ /* 0x000e220000000a00 */
[----:B------:R-:W1:Y:S02]  /*0b80*/  LDCU UR6, c[0x0][0x3ac] ;  /* 0x00007580ff0677ac */ /* 0x000e640008000800 */
[----:B-1----:R-:W-:-:S04]  /*0b90*/  IMAD R3, R3, UR6, R2 ;  /* 0x0000000603037c24 */ /* 0x002fc8000f8e0202 */
[----:B0-----:R-:W-:-:S05]  /*0ba0*/  IMAD.WIDE.U32 R2, R3, 0x4, R4 ;  /* 0x0000000403027825 */ /* 0x001fca00078e0004 */
[----:B-----5:R-:W-:Y:S01]  /*0bb0*/  STG.E desc[UR4][R2.64], R0 ;  /* 0x0000000002007986 */ /* 0x020fe2000c101904 */
[----:B------:R-:W-:Y:S05]  /*0bc0*/  EXIT ;  /* 0x000000000000794d */ /* 0x000fea0003800000 */
.L_x_43:
        /* <DEDUP_REMOVED lines=11> */
.L_x_82:


//--------------------- .text._Z23extract_halfka_featuresPK11GPUPositionPiPjj --------------------------
	.section	.text._Z23extract_halfka_featuresPK11GPUPositionPiPjj,"ax",@progbits
	.align	128
        .global         _Z23extract_halfka_featuresPK11GPUPositionPiPjj
        .type           _Z23extract_halfka_featuresPK11GPUPositionPiPjj,@function
        .size           _Z23extract_halfka_featuresPK11GPUPositionPiPjj,(.L_x_83 - _Z23extract_halfka_featuresPK11GPUPositionPiPjj)
        .other          _Z23extract_halfka_featuresPK11GPUPositionPiPjj,@"STO_CUDA_ENTRY STV_DEFAULT"
_Z23extract_halfka_featuresPK11GPUPositionPiPjj:
.text._Z23extract_halfka_featuresPK11GPUPositionPiPjj:
        /* <DEDUP_REMOVED lines=9> */
[C---:B------:R-:W-:Y:S01]  /*0090*/  IMAD.SHL.U32 R4, R0.reuse, 0x40, RZ ;  /* 0x0000004000047824 */ /* 0x040fe200078e00ff */
[----:B------:R-:W1:Y:S01]  /*00a0*/  LDCU.64 UR6, c[0x0][0x358] ;  /* 0x00006b00ff0677ac */ /* 0x000e620008000a00 */
[----:B------:R-:W-:Y:S01]  /*00b0*/  IMAD.MOV.U32 R7, RZ, RZ, RZ ;  /* 0x000000ffff077224 */ /* 0x000fe200078e00ff */
[----:B------:R-:W-:Y:S01]  /*00c0*/  UPLOP3.LUT UP0, UPT, UPT, UPT, UPT, 0x80, 0x8 ;  /* 0x000000000008789c */ /* 0x000fe20003f0f070 */
[----:B------:R-:W-:Y:S01]  /*00d0*/  UMOV UR5, 0x70 ;  /* 0x0000007000057882 */ /* 0x000fe20000000000 */
[----:B------:R-:W-:Y:S01]  /*00e0*/  UMOV UR4, URZ ;  /* 0x000000ff00047c82 */ /* 0x000fe20008000000 */
[----:B01----:R-:W-:-:S08]  /*00f0*/  IMAD.WIDE.U32 R2, R0, 0x78, R2 ;  /* 0x0000007800027825 */ /* 0x003fd000078e0002 */
.L_x_73:
[----:B--2---:R-:W2:Y:S01]  /*0100*/  LDG.E.64 R14, desc[UR6][R2.64] ;  /* 0x00000006020e7981 */ /* 0x004ea2000c1e1b00 */
[----:B01----:R-:W-:Y:S01]  /*0110*/  IADD3 R8, P0, PT, R2, UR5, RZ ;  /* 0x0000000502087c10 */ /* 0x003fe2000ff1e0ff */
[----:B------:R-:W0:Y:S03]  /*0120*/  LDCU.64 UR8, c[0x0][0x388] ;  /* 0x00007100ff0877ac */ /* 0x000e260008000a00 */
[----:B------:R-:W-:Y:S01]  /*0130*/  IADD3.X R9, PT, PT, R3, UR4, RZ, P0, !PT ;  /* 0x0000000403097c10 */ /* 0x000fe200087fe4ff */
[----:B------:R-:W1:Y:S04]  /*0140*/  LDCU.64 UR10, c[0x0][0x388] ;  /* 0x00007100ff0a77ac */ /* 0x000e680008000a00 */
[----:B------:R-:W3:Y:S01]  /*0150*/  LDG.E.U8 R5, desc[UR6][R8.64] ;  /* 0x0000000608057981 */ /* 0x000ee2000c1e1100 */
[----:B------:R-:W4:Y:S01]  /*0160*/  LDCU.64 UR12, c[0x0][0x388] ;  /* 0x00007100ff0c77ac */ /* 0x000f220008000a00 */
[----:B------:R-:W-:Y:S01]  /*0170*/  BSSY.RECONVERGENT B0, `(.L_x_44) ;  /* 0x00001ef000007945 */ /* 0x000fe20003800200 */
[----:B------:R-:W-:Y:S01]  /*0180*/  UPLOP3.LUT UP1, UPT, UPT, UPT, UP0, 0x80, 0x8 ;  /* 0x000000000008789c */ /* 0x000fe20003f2f000 */
[----:B--2---:R-:W-:-:S04]  /*0190*/  ISETP.NE.U32.AND P0, PT, R14, RZ, PT ;  /* 0x000000ff0e00720c */ /* 0x004fc80003f05070 */
[----:B------:R-:W-:Y:S01]  /*01a0*/  ISETP.NE.AND.EX P0, PT, R15, RZ, PT, P0 ;  /* 0x000000ff0f00720c */ /* 0x000fe20003f05300 */
[----:B---3--:R-:W-:-:S12]  /*01b0*/  IMAD R5, R5, 0x2c0, RZ ;  /* 0x000002c005057824 */ /* 0x008fd800078e02ff */
[----:B01--4-:R-:W-:Y:S05]  /*01c0*/  @!P0 BRA `(.L_x_45) ;  /* 0x0000000000748947 */ /* 0x013fea0003800000 */
[----:B------:R-:W-:Y:S02]  /*01d0*/  IMAD.MOV.U32 R13, RZ, RZ, R14 ;  /* 0x000000ffff0d7224 */ /* 0x000fe400078e000e */
[----:B------:R-:W-:-:S07]  /*01e0*/  VIADD R17, R5, 0x3f ;  /* 0x0000003f05117836 */ /* 0x000fce0000000000 */
.L_x_47:
[----:B------:R-:W-:Y:S02]  /*01f0*/  IADD3 R6, P0, PT, RZ, -R13, RZ ;  /* 0x8000000dff067210 */ /* 0x000fe40007f1e0ff */
[----:B------:R-:W-:Y:S01]  /*0200*/  IADD3 R10, P1, PT, R4, R7, RZ ;  /* 0x00000007040a7210 */ /* 0x000fe20007f3e0ff */
[----:B------:R-:W-:Y:S02]  /*0210*/  VIADD R7, R7, 0x1 ;  /* 0x0000000107077836 */ /* 0x000fe40000000000 */
[----:B------:R-:W-:Y:S02]  /*0220*/  IMAD.X R12, RZ, RZ, ~R15, P0 ;  /* 0x000000ffff0c7224 */ /* 0x000fe400000e0e0f */
[----:B------:R-:W-:Y:S01]  /*0230*/  IMAD.X R11, RZ, RZ, RZ, P1 ;  /* 0x000000ffff0b7224 */ /* 0x000fe200008e06ff */
[----:B------:R-:W-:Y:S02]  /*0240*/  LEA R8, P1, R10, UR8, 0x2 ;  /* 0x000000080a087c11 */ /* 0x000fe4000f8210ff */
[----:B------:R-:W-:-:S04]  /*0250*/  LOP3.LUT R12, R15, R12, RZ, 0xc0, !PT ;  /* 0x0000000c0f0c7212 */ /* 0x000fc800078ec0ff */
[----:B------:R-:W-:-:S13]  /*0260*/  ISETP.NE.U32.AND P0, PT, R12, RZ, PT ;  /* 0x000000ff0c00720c */ /* 0x000fda0003f05070 */
[----:B------:R-:W-:-:S04]  /*0270*/  @!P0 LOP3.LUT R12, R13, R6, RZ, 0xc0, !PT ;  /* 0x000000060d0c8212 */ /* 0x000fc800078ec0ff */
[----:B------:R-:W0:Y:S02]  /*0280*/  FLO.U32 R6, R12 ;  /* 0x0000000c00067300 */ /* 0x000e2400000e0000 */
[C---:B0-----:R-:W-:Y:S02]  /*0290*/  IADD3 R9, PT, PT, -R6.reuse, 0x1f, RZ ;  /* 0x0000001f06097810 */ /* 0x041fe40007ffe1ff */
[----:B------:R-:W-:-:S03]  /*02a0*/  IADD3 R6, PT, PT, -R6, 0x3f, RZ ;  /* 0x0000003f06067810 */ /* 0x000fc60007ffe1ff */
[----:B------:R-:W-:Y:S01]  /*02b0*/  @P0 IMAD.MOV R6, RZ, RZ, R9 ;  /* 0x000000ffff060224 */ /* 0x000fe200078e0209 */
[----:B------:R-:W-:-:S03]  /*02c0*/  LEA.HI.X R9, R10, UR9, R11, 0x2, P1 ;  /* 0x000000090a097c11 */ /* 0x000fc600088f140b */
[----:B------:R-:W-:Y:S01]  /*02d0*/  IMAD.IADD R11, R17, 0x1, -R6 ;  /* 0x00000001110b7824 */ /* 0x000fe200078e0a06 */
[----:B------:R-:W-:-:S04]  /*02e0*/  IADD3 R6, P0, PT, R13, -0x1, RZ ;  /* 0xffffffff0d067810 */ /* 0x000fc80007f1e0ff */
[----:B------:R0:W-:Y:S01]  /*02f0*/  STG.E desc[UR6][R8.64], R11 ;  /* 0x0000000b08007986 */ /* 0x0001e2000c101906 */
[----:B------:R-:W-:Y:S02]  /*0300*/  IADD3.X R10, PT, PT, R15, -0x1, RZ, P0, !PT ;  /* 0xffffffff0f0a7810 */ /* 0x000fe400007fe4ff */
[----:B------:R-:W-:Y:S02]  /*0310*/  ISETP.GT.U32.AND P0, PT, R7, 0x3f, PT ;  /* 0x0000003f0700780c */ /* 0x000fe40003f04070 */
[----:B------:R-:W-:Y:S02]  /*0320*/  LOP3.LUT R6, R6, R13, RZ, 0xc0, !PT ;  /* 0x0000000d06067212 */ /* 0x000fe400078ec0ff */
[----:B------:R-:W-:-:S09]  /*0330*/  LOP3.LUT R10, R10, R15, RZ, 0xc0, !PT ;  /* 0x0000000f0a0a7212 */ /* 0x000fd200078ec0ff */
[----:B0-----:R-:W-:Y:S05]  /*0340*/  @P0 BRA `(.L_x_46) ;  /* 0x0000001c00440947 */ /* 0x001fea0003800000 */
[----:B------:R-:W-:Y:S02]  /*0350*/  IMAD.MOV.U32 R13, RZ, RZ, R6 ;  /* 0x000000ffff0d7224 */ /* 0x000fe400078e0006 */
[----:B------:R-:W-:-:S03]  /*0360*/  IMAD.MOV.U32 R15, RZ, RZ, R10 ;  /* 0x000000ffff0f7224 */ /* 0x000fc600078e000a */
[----:B------:R-:W-:-:S04]  /*0370*/  ISETP.NE.U32.AND P0, PT, R13, RZ, PT ;  /* 0x000000ff0d00720c */ /* 0x000fc80003f05070 */
[----:B------:R-:W-:-:S13]  /*0380*/  ISETP.NE.AND.EX P0, PT, R15, RZ, PT, P0 ;  /* 0x000000ff0f00720c */ /* 0x000fda0003f05300 */
[----:B------:R-:W-:Y:S05]  /*0390*/  @P0 BRA `(.L_x_47) ;  /* 0xfffffffc00940947 */ /* 0x000fea000383ffff */
.L_x_45:
[----:B------:R-:W-:-:S13]  /*03a0*/  ISETP.GE.U32.AND P0, PT, R7, 0x40, PT ;  /* 0x000000400700780c */ /* 0x000fda0003f06070 */
[----:B------:R-:W-:Y:S05]  /*03b0*/  @P0 BRA `(.L_x_46) ;  /* 0x0000001c00280947 */ /* 0x000fea0003800000 */
[----:B------:R-:W2:Y:S02]  /*03c0*/  LDG.E.64 R14, desc[UR6][R2.64+0x8] ;  /* 0x00000806020e7981 */ /* 0x000ea4000c1e1b00 */
[----:B--2---:R-:W-:-:S04]  /*03d0*/  ISETP.NE.U32.AND P0, PT, R14, RZ, PT ;  /* 0x000000ff0e00720c */ /* 0x004fc80003f05070 */
[----:B------:R-:W-:-:S13]  /*03e0*/  ISETP.NE.AND.EX P0, PT, R15, RZ, PT, P0 ;  /* 0x000000ff0f00720c */ /* 0x000fda0003f05300 */
[----:B------:R-:W-:Y:S05]  /*03f0*/  @!P0 BRA `(.L_x_48) ;  /* 0x00000000007c8947 */ /* 0x000fea0003800000 */
[----:B------:R-:W-:Y:S02]  /*0400*/  IMAD.MOV.U32 R13, RZ, RZ, R14 ;  /* 0x000000ffff0d7224 */ /* 0x000fe400078e000e */
[----:B------:R-:W-:-:S07]  /*0410*/  VIADD R17, R5, 0x7f ;  /* 0x0000007f05117836 */ /* 0x000fce0000000000 */
.L_x_49:
[----:B------:R-:W-:Y:S02]  /*0420*/  IADD3 R6, P0, PT, RZ, -R13, RZ ;  /* 0x8000000dff067210 */ /* 0x000fe40007f1e0ff */
[----:B------:R-:W-:-:S03]  /*0430*/  IADD3 R11, P1, PT, R4, R7, RZ ;  /* 0x00000007040b7210 */ /* 0x000fc60007f3e0ff */
        /* <DEDUP_REMOVED lines=10> */
[----:B------:R-:W-:Y:S01]  /*04e0*/  LEA.HI.X R9, R11, UR11, R12, 0x2, P1 ;  /* 0x0000000b0b097c11 */ /* 0x000fe200088f140c */
[----:B------:R-:W-:Y:S02]  /*04f0*/  VIADD R12, R7, 0x1 ;  /* 0x00000001070c7836 */ /* 0x000fe40000000000 */
[----:B------:R-:W-:Y:S01]  /*0500*/  IMAD.IADD R11, R17, 0x1, -R6 ;  /* 0x00000001110b7824 */ /* 0x000fe200078e0a06 */
[----:B------:R-:W-:-:S04]  /*0510*/  IADD3 R6, P0, PT, R13, -0x1, RZ ;  /* 0xffffffff0d067810 */ /* 0x000fc80007f1e0ff */
[----:B------:R0:W-:Y:S01]  /*0520*/  STG.E desc[UR6][R8.64], R11 ;  /* 0x0000000b08007986 */ /* 0x0001e2000c101906 */
[----:B------:R-:W-:Y:S02]  /*0530*/  IADD3.X R10, PT, PT, R15, -0x1, RZ, P0, !PT ;  /* 0xffffffff0f0a7810 */ /* 0x000fe400007fe4ff */
[----:B------:R-:W-:Y:S01]  /*0540*/  ISETP.GT.U32.AND P0, PT, R7, 0x3e, PT ;  /* 0x0000003e0700780c */ /* 0x000fe20003f04070 */
[----:B------:R-:W-:Y:S01]  /*0550*/  IMAD.MOV.U32 R7, RZ, RZ, R12 ;  /* 0x000000ffff077224 */ /* 0x000fe200078e000c */
[----:B------:R-:W-:Y:S02]  /*0560*/  LOP3.LUT R6, R6, R13, RZ, 0xc0, !PT ;  /* 0x0000000d06067212 */ /* 0x000fe400078ec0ff */
[----:B------:R-:W-:-:S09]  /*0570*/  LOP3.LUT R10, R10, R15, RZ, 0xc0, !PT ;  /* 0x0000000f0a0a7212 */ /* 0x000fd200078ec0ff */
[----:B0-----:R-:W-:Y:S05]  /*0580*/  @P0 BRA `(.L_x_46) ;  /* 0x0000001800b40947 */ /* 0x001fea0003800000 */
[----:B------:R-:W-:Y:S02]  /*0590*/  IMAD.MOV.U32 R13, RZ, RZ, R6 ;  /* 0x000000ffff0d7224 */ /* 0x000fe400078e0006 */
[----:B------:R-:W-:Y:S02]  /*05a0*/  IMAD.MOV.U32 R15, RZ, RZ, R10 ;  /* 0x000000ffff0f7224 */ /* 0x000fe400078e000a */
[----:B------:R-:W-:Y:S01]  /*05b0*/  IMAD.MOV.U32 R7, RZ, RZ, R12 ;  /* 0x000000ffff077224 */ /* 0x000fe200078e000c */
[----:B------:R-:W-:-:S04]  /*05c0*/  ISETP.NE.U32.AND P0, PT, R13, RZ, PT ;  /* 0x000000ff0d00720c */ /* 0x000fc80003f05070 */
[----:B------:R-:W-:-:S13]  /*05d0*/  ISETP.NE.AND.EX P0, PT, R15, RZ, PT, P0 ;  /* 0x000000ff0f00720c */ /* 0x000fda0003f05300 */
[----:B------:R-:W-:Y:S05]  /*05e0*/  @P0 BRA `(.L_x_49) ;  /* 0xfffffffc008c0947 */ /* 0x000fea000383ffff */
.L_x_48:
[----:B------:R-:W2:Y:S02]  /*05f0*/  LDG.E.64 R14, desc[UR6][R2.64+0x10] ;  /* 0x00001006020e7981 */ /* 0x000ea4000c1e1b00 */
[----:B--2---:R-:W-:-:S04]  /*0600*/  ISETP.NE.U32.AND P0, PT, R14, RZ, PT ;  /* 0x000000ff0e00720c */ /* 0x004fc80003f05070 */
[----:B------:R-:W-:-:S13]  /*0610*/  ISETP.NE.AND.EX P0, PT, R15, RZ, PT, P0 ;  /* 0x000000ff0f00720c */ /* 0x000fda0003f05300 */
[----:B------:R-:W-:Y:S05]  /*0620*/  @!P0 BRA `(.L_x_50) ;  /* 0x00000000007c8947 */ /* 0x000fea0003800000 */
[----:B------:R-:W-:Y:S02]  /*0630*/  IMAD.MOV.U32 R13, RZ, RZ, R14 ;  /* 0x000000ffff0d7224 */ /* 0x000fe400078e000e */
[----:B------:R-:W-:-:S07]  /*0640*/  VIADD R17, R5, 0xbf ;  /* 0x000000bf05117836 */ /* 0x000fce0000000000 */
.L_x_51:
        /* <DEDUP_REMOVED lines=29> */
.L_x_50:
[----:B------:R-:W2:Y:S02]  /*0820*/  LDG.E.64 R14, desc[UR6][R2.64+0x18] ;  /* 0x00001806020e7981 */ /* 0x000ea4000c1e1b00 */
[----:B--2---:R-:W-:-:S04]  /*0830*/  ISETP.NE.U32.AND P0, PT, R14, RZ, PT ;  /* 0x000000ff0e00720c */ /* 0x004fc80003f05070 */
[----:B------:R-:W-:-:S13]  /*0840*/  ISETP.NE.AND.EX P0, PT, R15, RZ, PT, P0 ;  /* 0x000000ff0f00720c */ /* 0x000fda0003f05300 */
[----:B------:R-:W-:Y:S05]  /*0850*/  @!P0 BRA `(.L_x_52) ;  /* 0x0000000000808947 */ /* 0x000fea0003800000 */
[----:B------:R-:W-:Y:S02]  /*0860*/  IMAD.MOV.U32 R13, RZ, RZ, R14 ;  /* 0x000000ffff0d7224 */ /* 0x000fe400078e000e */
[----:B------:R-:W-:-:S07]  /*0870*/  VIADD R17, R5, 0xff ;  /* 0x000000ff05117836 */ /* 0x000fce0000000000 */
.L_x_53:
[----:B------:R-:W-:Y:S01]  /*0880*/  IADD3 R6, P0, PT, RZ, -R13, RZ ;  /* 0x8000000dff067210 */ /* 0x000fe20007f1e0ff */
[----:B------:R-:W0:Y:S01]  /*0890*/  LDCU.64 UR14, c[0x0][0x388] ;  /* 0x00007100ff0e77ac */ /* 0x000e220008000a00 */
[----:B------:R-:W-:-:S03]  /*08a0*/  IADD3 R11, P1, PT, R4, R7, RZ ;  /* 0x00000007040b7210 */ /* 0x000fc60007f3e0ff */
[----:B------:R-:W-:Y:S02]  /*08b0*/  IMAD.X R10, RZ, RZ, ~R15, P0 ;  /* 0x000000ffff0a7224 */ /* 0x000fe400000e0e0f */
[----:B------:R-:W-:-:S03]  /*08c0*/  IMAD.X R12, RZ, RZ, RZ, P1 ;  /* 0x000000ffff0c7224 */ /* 0x000fc600008e06ff */
[----:B------:R-:W-:-:S04]  /*08d0*/  LOP3.LUT R10, R15, R10, RZ, 0xc0, !PT ;  /* 0x0000000a0f0a7212 */ /* 0x000fc800078ec0ff */
[----:B------:R-:W-:Y:S02]  /*08e0*/  ISETP.NE.U32.AND P0, PT, R10, RZ, PT ;  /* 0x000000ff0a00720c */ /* 0x000fe40003f05070 */
[----:B0-----:R-:W-:-:S11]  /*08f0*/  LEA R8, P1, R11, UR14, 0x2 ;  /* 0x0000000e0b087c11 */ /* 0x001fd6000f8210ff */
        /* <DEDUP_REMOVED lines=22> */
.L_x_52:
[----:B------:R-:W2:Y:S02]  /*0a60*/  LDG.E.64 R14, desc[UR6][R2.64+0x20] ;  /* 0x00002006020e7981 */ /* 0x000ea4000c1e1b00 */
[----:B--2---:R-:W-:-:S04]  /*0a70*/  ISETP.NE.U32.AND P0, PT, R14, RZ, PT ;  /* 0x000000ff0e00720c */ /* 0x004fc80003f05070 */
[----:B------:R-:W-:-:S13]  /*0a80*/  ISETP.NE.AND.EX P0, PT, R15, RZ, PT, P0 ;  /* 0x000000ff0f00720c */ /* 0x000fda0003f05300 */
[----:B------:R-:W-:Y:S05]  /*0a90*/  @!P0 BRA `(.L_x_54) ;  /* 0x0000000000808947 */ /* 0x000fea0003800000 */
[----:B------:R-:W-:Y:S02]  /*0aa0*/  IMAD.MOV.U32 R13, RZ, RZ, R14 ;  /* 0x000000ffff0d7224 */ /* 0x000fe400078e000e */
[----:B------:R-:W-:-:S07]  /*0ab0*/  VIADD R17, R5, 0x13f ;  /* 0x0000013f05117836 */ /* 0x000fce0000000000 */
.L_x_55:
        /* <DEDUP_REMOVED lines=30> */
.L_x_54:
[----:B------:R-:W2:Y:S02]  /*0ca0*/  LDG.E.64 R14, desc[UR6][R2.64+0x28] ;  /* 0x00002806020e7981 */ /* 0x000ea4000c1e1b00 */
[----:B--2---:R-:W-:-:S04]  /*0cb0*/  ISETP.NE.U32.AND P0, PT, R14, RZ, PT ;  /* 0x000000ff0e00720c */ /* 0x004fc80003f05070 */
[----:B------:R-:W-:-:S13]  /*0cc0*/  ISETP.NE.AND.EX P0, PT, R15, RZ, PT, P0 ;  /* 0x000000ff0f00720c */ /* 0x000fda0003f05300 */
[----:B------:R-:W-:Y:S05]  /*0cd0*/  @!P0 BRA `(.L_x_56) ;  /* 0x0000000000808947 */ /* 0x000fea0003800000 */
[----:B------:R-:W-:Y:S02]  /*0ce0*/  IMAD.MOV.U32 R13, RZ, RZ, R14 ;  /* 0x000000ffff0d7224 */ /* 0x000fe400078e000e */
[----:B------:R-:W-:-:S07]  /*0cf0*/  VIADD R17, R5, 0x17f ;  /* 0x0000017f05117836 */ /* 0x000fce0000000000 */
.L_x_57:
        /* <DEDUP_REMOVED lines=30> */
.L_x_56:
[----:B------:R-:W2:Y:S01]  /*0ee0*/  LDG.E.64 R14, desc[UR6][R2.64+0x30] ;  /* 0x00003006020e7981 */ /* 0x000ea2000c1e1b00 */
[----:B------:R-:W-:Y:S01]  /*0ef0*/  VIADD R6, R5, 0x1bf ;  /* 0x000001bf05067836 */ /* 0x000fe20000000000 */
[----:B--2---:R-:W-:-:S04]  /*0f00*/  ISETP.NE.U32.AND P0, PT, R14, RZ, PT ;  /* 0x000000ff0e00720c */ /* 0x004fc80003f05070 */
[----:B------:R-:W-:-:S13]  /*0f10*/  ISETP.NE.AND.EX P0, PT, R15, RZ, PT, P0 ;  /* 0x000000ff0f00720c */ /* 0x000fda0003f05300 */
[----:B------:R-:W-:Y:S05]  /*0f20*/  @!P0 BRA `(.L_x_58) ;  /* 0x00000000007c8947 */ /* 0x000fea0003800000 */
[----:B------:R-:W-:-:S07]  /*0f30*/  IMAD.MOV.U32 R13, RZ, RZ, R14 ;  /* 0x000000ffff0d7224 */ /* 0x000fce00078e000e */
.L_x_59:
[----:B0-----:R-:W-:Y:S01]  /*0f40*/  IADD3 R8, P0, PT, RZ, -R13, RZ ;  /* 0x8000000dff087210 */ /* 0x001fe20007f1e0ff */
[----:B------:R-:W0:Y:S01]  /*0f50*/  LDCU.64 UR14, c[0x0][0x388] ;  /* 0x00007100ff0e77ac */ /* 0x000e220008000a00 */
[----:B------:R-:W-:Y:S01]  /*0f60*/  IADD3 R12, P1, PT, R4, R7, RZ ;  /* 0x00000007040c7210 */ /* 0x000fe20007f3e0ff */
[----:B------:R-:W-:Y:S02]  /*0f70*/  VIADD R14, R7, 0x1 ;  /* 0x00000001070e7836 */ /* 0x000fe40000000000 */
[----:B------:R-:W-:Y:S02]  /*0f80*/  IMAD.X R10, RZ, RZ, ~R15, P0 ;  /* 0x000000ffff0a7224 */ /* 0x000fe400000e0e0f */
[----:B------:R-:W-:-:S03]  /*0f90*/  IMAD.X R17, RZ, RZ, RZ, P1 ;  /* 0x000000ffff117224 */ /* 0x000fc600008e06ff */
[----:B------:R-:W-:-:S04]  /*0fa0*/  LOP3.LUT R10, R15, R10, RZ, 0xc0, !PT ;  /* 0x0000000a0f0a7212 */ /* 0x000fc800078ec0ff */
[----:B------:R-:W-:-:S13]  /*0fb0*/  ISETP.NE.U32.AND P0, PT, R10, RZ, PT ;  /* 0x000000ff0a00720c */ /* 0x000fda0003f05070 */
[----:B------:R-:W-:-:S04]  /*0fc0*/  @!P0 LOP3.LUT R10, R13, R8, RZ, 0xc0, !PT ;  /* 0x000000080d0a8212 */ /* 0x000fc800078ec0ff */
[----:B------:R-:W1:Y:S02]  /*0fd0*/  FLO.U32 R8, R10 ;  /* 0x0000000a00087300 */ /* 0x000e6400000e0000 */
[C---:B-1----:R-:W-:Y:S02]  /*0fe0*/  IADD3 R9, PT, PT, -R8.reuse, 0x1f, RZ ;  /* 0x0000001f08097810 */ /* 0x042fe40007ffe1ff */
[----:B------:R-:W-:Y:S02]  /*0ff0*/  IADD3 R11, PT, PT, -R8, 0x3f, RZ ;  /* 0x0000003f080b7810 */ /* 0x000fe40007ffe1ff */
[C---:B0-----:R-:W-:Y:S01]  /*1000*/  LEA R8, P1, R12.reuse, UR14, 0x2 ;  /* 0x0000000e0c087c11 */ /* 0x041fe2000f8210ff */
[----:B------:R-:W-:Y:S01]  /*1010*/  @P0 IMAD.MOV R11, RZ, RZ, R9 ;  /* 0x000000ffff0b0224 */ /* 0x000fe200078e0209 */
[----:B------:R-:W-:Y:S02]  /*1020*/  IADD3 R10, P0, PT, R13, -0x1, RZ ;  /* 0xffffffff0d0a7810 */ /* 0x000fe40007f1e0ff */
[----:B------:R-:W-:Y:S01]  /*1030*/  LEA.HI.X R9, R12, UR15, R17, 0x2, P1 ;  /* 0x0000000f0c097c11 */ /* 0x000fe200088f1411 */
[----:B------:R-:W-:Y:S01]  /*1040*/  IMAD.IADD R11, R6, 0x1, -R11 ;  /* 0x00000001060b7824 */ /* 0x000fe200078e0a0b */
[----:B------:R-:W-:-:S02]  /*1050*/  IADD3.X R12, PT, PT, R15, -0x1, RZ, P0, !PT ;  /* 0xffffffff0f0c7810 */ /* 0x000fc400007fe4ff */
[----:B------:R-:W-:Y:S01]  /*1060*/  ISETP.GT.U32.AND P0, PT, R7, 0x3e, PT ;  /* 0x0000003e0700780c */ /* 0x000fe20003f04070 */
[----:B------:R-:W-:Y:S01]  /*1070*/  IMAD.MOV.U32 R7, RZ, RZ, R14 ;  /* 0x000000ffff077224 */ /* 0x000fe200078e000e */
[----:B------:R0:W-:Y:S01]  /*1080*/  STG.E desc[UR6][R8.64], R11 ;  /* 0x0000000b08007986 */ /* 0x0001e2000c101906 */
[----:B------:R-:W-:Y:S02]  /*1090*/  LOP3.LUT R10, R10, R13, RZ, 0xc0, !PT ;  /* 0x0000000d0a0a7212 */ /* 0x000fe400078ec0ff */
[----:B------:R-:W-:-:S08]  /*10a0*/  LOP3.LUT R12, R12, R15, RZ, 0xc0, !PT ;  /* 0x0000000f0c0c7212 */ /* 0x000fd000078ec0ff */
[----:B------:R-:W-:Y:S05]  /*10b0*/  @P0 BRA `(.L_x_46) ;  /* 0x0000000c00e80947 */ /* 0x000fea0003800000 */
[----:B------:R-:W-:Y:S02]  /*10c0*/  IMAD.MOV.U32 R13, RZ, RZ, R10 ;  /* 0x000000ffff0d7224 */ /* 0x000fe400078e000a */
[----:B------:R-:W-:Y:S02]  /*10d0*/  IMAD.MOV.U32 R15, RZ, RZ, R12 ;  /* 0x000000ffff0f7224 */ /* 0x000fe400078e000c */
[----:B------:R-:W-:Y:S01]  /*10e0*/  IMAD.MOV.U32 R7, RZ, RZ, R14 ;  /* 0x000000ffff077224 */ /* 0x000fe200078e000e */
[----:B------:R-:W-:-:S04]  /*10f0*/  ISETP.NE.U32.AND P0, PT, R13, RZ, PT ;  /* 0x000000ff0d00720c */ /* 0x000fc80003f05070 */
[----:B------:R-:W-:-:S13]  /*1100*/  ISETP.NE.AND.EX P0, PT, R15, RZ, PT, P0 ;  /* 0x000000ff0f00720c */ /* 0x000fda0003f05300 */
[----:B------:R-:W-:Y:S05]  /*1110*/  @P0 BRA `(.L_x_59) ;  /* 0xfffffffc00880947 */ /* 0x000fea000383ffff */
.L_x_58:
[----:B------:R-:W2:Y:S02]  /*1120*/  LDG.E.64 R14, desc[UR6][R2.64+0x38] ;  /* 0x00003806020e7981 */ /* 0x000ea4000c1e1b00 */
[----:B--2---:R-:W-:-:S04]  /*1130*/  ISETP.NE.U32.AND P0, PT, R14, RZ, PT ;  /* 0x000000ff0e00720c */ /* 0x004fc80003f05070 */
[----:B------:R-:W-:-:S13]  /*1140*/  ISETP.NE.AND.EX P0, PT, R15, RZ, PT, P0 ;  /* 0x000000ff0f00720c */ /* 0x000fda0003f05300 */
[----:B------:R-:W-:Y:S05]  /*1150*/  @!P0 BRA `(.L_x_60) ;  /* 0x00000000007c8947 */ /* 0x000fea0003800000 */
[----:B------:R-:W-:-:S07]  /*1160*/  IMAD.MOV.U32 R13, RZ, RZ, R14 ;  /* 0x000000ffff0d7224 */ /* 0x000fce00078e000e */
.L_x_61:
[----:B01----:R-:W-:Y:S01]  /*1170*/  IADD3 R8, P0, PT, RZ, -R13, RZ ;  /* 0x8000000dff087210 */ /* 0x003fe20007f1e0ff */
        /* <DEDUP_REMOVED lines=29> */
.L_x_60:
[----:B------:R-:W2:Y:S02]  /*1350*/  LDG.E.64 R14, desc[UR6][R2.64+0x40] ;  /* 0x00004006020e7981 */ /* 0x000ea4000c1e1b00 */
[----:B--2---:R-:W-:-:S04]  /*1360*/  ISETP.NE.U32.AND P0, PT, R14, RZ, PT ;  /* 0x000000ff0e00720c */ /* 0x004fc80003f05070 */
[----:B------:R-:W-:-:S13]  /*1370*/  ISETP.NE.AND.EX P0, PT, R15, RZ, PT, P0 ;  /* 0x000000ff0f00720c */ /* 0x000fda0003f05300 */
[----:B------:R-:W-:Y:S05]  /*1380*/  @!P0 BRA `(.L_x_62) ;  /* 0x0000000000808947 */ /* 0x000fea0003800000 */
[----:B------:R-:W-:Y:S02]  /*1390*/  IMAD.MOV.U32 R13, RZ, RZ, R14 ;  /* 0x000000ffff0d7224 */ /* 0x000fe400078e000e */
[----:B------:R-:W-:-:S07]  /*13a0*/  VIADD R17, R5, 0x1ff ;  /* 0x000001ff05117836 */ /* 0x000fce0000000000 */
.L_x_63:
[----:B------:R-:W-:Y:S01]  /*13b0*/  IADD3 R6, P0, PT, RZ, -R13, RZ ;  /* 0x8000000dff067210 */ /* 0x000fe20007f1e0ff */
[----:B------:R-:W2:Y:S01]  /*13c0*/  LDCU.64 UR14, c[0x0][0x388] ;  /* 0x00007100ff0e77ac */ /* 0x000ea20008000a00 */
[----:B01----:R-:W-:-:S03]  /*13d0*/  IADD3 R11, P1, PT, R4, R7, RZ ;  /* 0x00000007040b7210 */ /* 0x003fc60007f3e0ff */
[----:B------:R-:W-:Y:S02]  /*13e0*/  IMAD.X R10, RZ, RZ, ~R15, P0 ;  /* 0x000000ffff0a7224 */ /* 0x000fe400000e0e0f */
[----:B------:R-:W-:-:S03]  /*13f0*/  IMAD.X R12, RZ, RZ, RZ, P1 ;  /* 0x000000ffff0c7224 */ /* 0x000fc600008e06ff */
[----:B------:R-:W-:-:S04]  /*1400*/  LOP3.LUT R10, R15, R10, RZ, 0xc0, !PT ;  /* 0x0000000a0f0a7212 */ /* 0x000fc800078ec0ff */
[----:B------:R-:W-:Y:S02]  /*1410*/  ISETP.NE.U32.AND P0, PT, R10, RZ, PT ;  /* 0x000000ff0a00720c */ /* 0x000fe40003f05070 */
[----:B--2---:R-:W-:-:S11]  /*1420*/  LEA R8, P1, R11, UR14, 0x2 ;  /* 0x0000000e0b087c11 */ /* 0x004fd6000f8210ff */
        /* <DEDUP_REMOVED lines=15> */
[----:B--2---:R-:W-:Y:S05]  /*1520*/  @P0 BRA `(.L_x_46) ;  /* 0x0000000800cc0947 */ /* 0x004fea0003800000 */
[----:B------:R-:W-:Y:S02]  /*1530*/  IMAD.MOV.U32 R13, RZ, RZ, R6 ;  /* 0x000000ffff0d7224 */ /* 0x000fe400078e0006 */
[----:B------:R-:W-:Y:S02]  /*1540*/  IMAD.MOV.U32 R15, RZ, RZ, R10 ;  /* 0x000000ffff0f7224 */ /* 0x000fe400078e000a */
[----:B------:R-:W-:Y:S01]  /*1550*/  IMAD.MOV.U32 R7, RZ, RZ, R12 ;  /* 0x000000ffff077224 */ /* 0x000fe200078e000c */
[----:B------:R-:W-:-:S04]  /*1560*/  ISETP.NE.U32.AND P0, PT, R13, RZ, PT ;  /* 0x000000ff0d00720c */ /* 0x000fc80003f05070 */
[----:B------:R-:W-:-:S13]  /*1570*/  ISETP.NE.AND.EX P0, PT, R15, RZ, PT, P0 ;  /* 0x000000ff0f00720c */ /* 0x000fda0003f05300 */
[----:B------:R-:W-:Y:S05]  /*1580*/  @P0 BRA `(.L_x_63) ;  /* 0xfffffffc00880947 */ /* 0x000fea000383ffff */
.L_x_62:
[----:B------:R-:W2:Y:S02]  /*1590*/  LDG.E.64 R14, desc[UR6][R2.64+0x48] ;  /* 0x00004806020e7981 */ /* 0x000ea4000c1e1b00 */
[----:B--2---:R-:W-:-:S04]  /*15a0*/  ISETP.NE.U32.AND P0, PT, R14, RZ, PT ;  /* 0x000000ff0e00720c */ /* 0x004fc80003f05070 */
[----:B------:R-:W-:-:S13]  /*15b0*/  ISETP.NE.AND.EX P0, PT, R15, RZ, PT, P0 ;  /* 0x000000ff0f00720c */ /* 0x000fda0003f05300 */
[----:B------:R-:W-:Y:S05]  /*15c0*/  @!P0 BRA `(.L_x_64) ;  /* 0x0000000000808947 */ /* 0x000fea0003800000 */
[----:B------:R-:W-:Y:S02]  /*15d0*/  IMAD.MOV.U32 R13, RZ, RZ, R14 ;  /* 0x000000ffff0d7224 */ /* 0x000fe400078e000e */
[----:B------:R-:W-:-:S07]  /*15e0*/  VIADD R17, R5, 0x23f ;  /* 0x0000023f05117836 */ /* 0x000fce0000000000 */
.L_x_65:
        /* <DEDUP_REMOVED lines=30> */
.L_x_64:
[----:B------:R-:W2:Y:S02]  /*17d0*/  LDG.E.64 R14, desc[UR6][R2.64+0x50] ;  /* 0x00005006020e7981 */ /* 0x000ea4000c1e1b00 */
[----:B--2---:R-:W-:-:S04]  /*17e0*/  ISETP.NE.U32.AND P0, PT, R14, RZ, PT ;  /* 0x000000ff0e00720c */ /* 0x004fc80003f05070 */
[----:B------:R-:W-:-:S13]  /*17f0*/  ISETP.NE.AND.EX P0, PT, R15, RZ, PT, P0 ;  /* 0x000000ff0f00720c */ /* 0x000fda0003f05300 */
[----:B------:R-:W-:Y:S05]  /*1800*/  @!P0 BRA `(.L_x_66) ;  /* 0x0000000000808947 */ /* 0x000fea0003800000 */
[----:B------:R-:W-:Y:S02]  /*1810*/  IMAD.MOV.U32 R13, RZ, RZ, R14 ;  /* 0x000000ffff0d7224 */ /* 0x000fe400078e000e */
[----:B------:R-:W-:-:S07]  /*1820*/  VIADD R17, R5, 0x27f ;  /* 0x0000027f05117836 */ /* 0x000fce0000000000 */
.L_x_67:
        /* <DEDUP_REMOVED lines=30> */
.L_x_66:
[----:B------:R-:W2:Y:S02]  /*1a10*/  LDG.E.64 R14, desc[UR6][R2.64+0x58] ;  /* 0x00005806020e7981 */ /* 0x000ea4000c1e1b00 */
[----:B--2---:R-:W-:-:S04]  /*1a20*/  ISETP.NE.U32.AND P0, PT, R14, RZ, PT ;  /* 0x000000ff0e00720c */ /* 0x004fc80003f05070 */
[----:B------:R-:W-:-:S13]  /*1a30*/  ISETP.NE.AND.EX P0, PT, R15, RZ, PT, P0 ;  /* 0x000000ff0f00720c */ /* 0x000fda0003f05300 */
[----:B------:R-:W-:Y:S05]  /*1a40*/  @!P0 BRA `(.L_x_68) ;  /* 0x0000000000808947 */ /* 0x000fea0003800000 */
[----:B------:R-:W-:Y:S02]  /*1a50*/  IMAD.MOV.U32 R13, RZ, RZ, R14 ;  /* 0x000000ffff0d7224 */ /* 0x000fe400078e000e */
[----:B------:R-:W-:-:S07]  /*1a60*/  VIADD R17, R5, 0x2bf ;  /* 0x000002bf05117836 */ /* 0x000fce0000000000 */
.L_x_69:
        /* <DEDUP_REMOVED lines=30> */
.L_x_68:
[----:B------:R-:W2:Y:S02]  /*1c50*/  LDG.E.64 R14, desc[UR6][R2.64+0x60] ;  /* 0x00006006020e7981 */ /* 0x000ea4000c1e1b00 */
[----:B--2---:R-:W-:-:S04]  /*1c60*/  ISETP.NE.U32.AND P0, PT, R14, RZ, PT ;  /* 0x000000ff0e00720c */ /* 0x004fc80003f05070 */
[----:B------:R-:W-:-:S13]  /*1c70*/  ISETP.NE.AND.EX P0, PT, R15, RZ, PT, P0 ;  /* 0x000000ff0f00720c */ /* 0x000fda0003f05300 */
[----:B------:R-:W-:Y:S05]  /*1c80*/  @!P0 BRA `(.L_x_70) ;  /* 0x0000000000808947 */ /* 0x000fea0003800000 */
[----:B------:R-:W-:Y:S02]  /*1c90*/  IMAD.MOV.U32 R13, RZ, RZ, R14 ;  /* 0x000000ffff0d7224 */ /* 0x000fe400078e000e */
[----:B------:R-:W-:-:S07]  /*1ca0*/  VIADD R17, R5, 0x2ff ;  /* 0x000002ff05117836 */ /* 0x000fce0000000000 */
.L_x_71:
        /* <DEDUP_REMOVED lines=30> */
.L_x_70:
[----:B01----:R0:W5:Y:S01]  /*1e90*/  LDG.E.64 R8, desc[UR6][R2.64+0x68] ;  /* 0x0000680602087981 */ /* 0x003162000c1e1b00 */
[----:B------:R-:W-:-:S07]  /*1ea0*/  VIADD R14, R5, 0x33f ;  /* 0x0000033f050e7836 */ /* 0x000fce0000000000 */
.L_x_72:
[----:B-----5:R-:W-:-:S04]  /*1eb0*/  ISETP.NE.U32.AND P0, PT, R8, RZ, PT ;  /* 0x000000ff0800720c */ /* 0x020fc80003f05070 */
[----:B------:R-:W-:-:S13]  /*1ec0*/  ISETP.NE.AND.EX P0, PT, R9, RZ, PT, P0 ;  /* 0x000000ff0900720c */ /* 0x000fda0003f05300 */
[----:B--2---:R-:W-:Y:S05]  /*1ed0*/  @!P0 BRA `(.L_x_46) ;  /* 0x0000000000608947 */ /* 0x004fea0003800000 */
[----:B------:R-:W-:Y:S01]  /*1ee0*/  IADD3 R5, P0, PT, RZ, -R8, RZ ;  /* 0x80000008ff057210 */ /* 0x000fe20007f1e0ff */
[----:B------:R-:W1:Y:S01]  /*1ef0*/  LDCU.64 UR14, c[0x0][0x388] ;  /* 0x00007100ff0e77ac */ /* 0x000e620008000a00 */
[----:B------:R-:W-:-:S03]  /*1f00*/  IADD3 R11, P1, PT, R4, R7, RZ ;  /* 0x00000007040b7210 */ /* 0x000fc60007f3e0ff */
[----:B------:R-:W-:Y:S02]  /*1f10*/  IMAD.X R6, RZ, RZ, ~R9, P0 ;  /* 0x000000ffff067224 */ /* 0x000fe400000e0e09 */
[----:B------:R-:W-:-:S03]  /*1f20*/  IMAD.X R12, RZ, RZ, RZ, P1 ;  /* 0x000000ffff0c7224 */ /* 0x000fc600008e06ff */
[----:B------:R-:W-:-:S04]  /*1f30*/  LOP3.LUT R13, R9, R6, RZ, 0xc0, !PT ;  /* 0x00000006090d7212 */ /* 0x000fc800078ec0ff */
[----:B------:R-:W-:Y:S02]  /*1f40*/  ISETP.NE.U32.AND P0, PT, R13, RZ, PT ;  /* 0x000000ff0d00720c */ /* 0x000fe40003f05070 */
[----:B-1----:R-:W-:-:S04]  /*1f50*/  LEA R10, P1, R11, UR14, 0x2 ;  /* 0x0000000e0b0a7c11 */ /* 0x002fc8000f8210ff */
[----:B------:R-:W-:-:S07]  /*1f60*/  LEA.HI.X R11, R11, UR15, R12, 0x2, P1 ;  /* 0x0000000f0b0b7c11 */ /* 0x000fce00088f140c */
[----:B------:R-:W-:-:S04]  /*1f70*/  @!P0 LOP3.LUT R13, R8, R5, RZ, 0xc0, !PT ;  /* 0x00000005080d8212 */ /* 0x000fc800078ec0ff */
[----:B------:R-:W1:Y:S02]  /*1f80*/  FLO.U32 R5, R13 ;  /* 0x0000000d00057300 */ /* 0x000e6400000e0000 */
[C---:B-1----:R-:W-:Y:S02]  /*1f90*/  IADD3 R6, PT, PT, -R5.reuse, 0x1f, RZ ;  /* 0x0000001f05067810 */ /* 0x042fe40007ffe1ff */
[----:B------:R-:W-:-:S03]  /*1fa0*/  IADD3 R5, PT, PT, -R5, 0x3f, RZ ;  /* 0x0000003f05057810 */ /* 0x000fc60007ffe1ff */
[----:B------:R-:W-:Y:S01]  /*1fb0*/  @P0 IMAD.MOV R5, RZ, RZ, R6 ;  /* 0x000000ffff050224 */ /* 0x000fe200078e0206 */
[----:B------:R-:W-:Y:S01]  /*1fc0*/  IADD3 R13, P0, PT, R8, -0x1, RZ ;  /* 0xffffffff080d7810 */ /* 0x000fe20007f1e0ff */
[----:B------:R-:W-:Y:S02]  /*1fd0*/  VIADD R6, R7, 0x1 ;  /* 0x0000000107067836 */ /* 0x000fe40000000000 */
[----:B------:R-:W-:Y:S01]  /*1fe0*/  IMAD.IADD R5, R14, 0x1, -R5 ;  /* 0x000000010e057824 */ /* 0x000fe200078e0a05 */
[----:B------:R-:W-:Y:S02]  /*1ff0*/  IADD3.X R12, PT, PT, R9, -0x1, RZ, P0, !PT ;  /* 0xffffffff090c7810 */ /* 0x000fe400007fe4ff */
[----:B------:R-:W-:Y:S01]  /*2000*/  ISETP.GT.U32.AND P0, PT, R7, 0x3e, PT ;  /* 0x0000003e0700780c */ /* 0x000fe20003f04070 */
[----:B------:R-:W-:Y:S01]  /*2010*/  IMAD.MOV.U32 R7, RZ, RZ, R6 ;  /* 0x000000ffff077224 */ /* 0x000fe200078e0006 */
[----:B------:R2:W-:Y:S01]  /*2020*/  STG.E desc[UR6][R10.64], R5 ;  /* 0x000000050a007986 */ /* 0x0005e2000c101906 */
[----:B------:R-:W-:-:S02]  /*2030*/  LOP3.LUT R9, R12, R9, RZ, 0xc0, !PT ;  /* 0x000000090c097212 */ /* 0x000fc400078ec0ff */
[----:B------:R-:W-:-:S08]  /*2040*/  LOP3.LUT R8, R13, R8, RZ, 0xc0, !PT ;  /* 0x000000080d087212 */ /* 0x000fd000078ec0ff */
[----:B------:R-:W-:Y:S05]  /*2050*/  @!P0 BRA `(.L_x_72) ;  /* 0xfffffffc00948947 */ /* 0x000fea000383ffff */
.L_x_46:
[----:B------:R-:W-:Y:S05]  /*2060*/  BSYNC.RECONVERGENT B0 ;  /* 0x0000000000007941 */ /* 0x000fea0003800200 */
.L_x_44:
[----:B------:R-:W-:Y:S01]  /*2070*/  UPLOP3.LUT UP0, UPT, UPT, UPT, UPT, 0x40, 0x4 ;  /* 0x000000000004789c */ /* 0x000fe20003f0e870 */
[----:B------:R-:W-:Y:S01]  /*2080*/  UMOV UR5, 0x71 ;  /* 0x0000007100057882 */ /* 0x000fe20000000000 */
[----:B------:R-:W-:Y:S09]  /*2090*/  BRA.U UP1, `(.L_x_73) ;  /* 0xffffffe101187547 */ /* 0x000ff2000b83ffff */
[----:B0-----:R-:W0:Y:S02]  /*20a0*/  LDC.64 R2, c[0x0][0x390] ;  /* 0x0000e400ff027b82 */ /* 0x001e240000000a00 */
[----:B0-----:R-:W-:-:S05]  /*20b0*/  IMAD.WIDE.U32 R2, R0, 0x4, R2 ;  /* 0x0000000400027825 */ /* 0x001fca00078e0002 */
[----:B------:R-:W-:Y:S01]  /*20c0*/  STG.E desc[UR6][R2.64], R7 ;  /* 0x0000000702007986 */ /* 0x000fe2000c101906 */
[----:B------:R-:W-:Y:S05]  /*20d0*/  EXIT ;  /* 0x000000000000794d */ /* 0x000fea0003800000 */
.L_x_74:
        /* <DEDUP_REMOVED lines=10> */
.L_x_83:


//--------------------- .nv.shared.reserved.0     --------------------------
	.section	.nv.shared.reserved.0,"aw",@nobits
	.weak		__nv_reservedSMEM_offset_0_alias
	.size		__nv_reservedSMEM_offset_0_alias, 0, 64
	.other		__nv_reservedSMEM_offset_0_alias,@"STO_CUDA_RESERVED_SHARED STV_DEFAULT"
__nv_reservedSMEM_offset_0_alias:
	.zero		0
	.zero		64


//--------------------- .nv.shared._Z17nnue_forward_passPKiPKaS0_S2_S0_S2_S0_Pij --------------------------
	.section	.nv.shared._Z17nnue_forward_passPKiPKaS0_S2_S0_S2_S0_Pij,"aw",@nobits
	.sectionflags	@""
.nv.shared._Z17nnue_forward_passPKiPKaS0_S2_S0_S2_S0_Pij:
	.zero		1071


//--------------------- .nv.constant0._Z8mem_copyPKvPvj --------------------------
	.section	.nv.constant0._Z8mem_copyPKvPvj,"a",@progbits
	.sectionflags	@""
	.align	4
.nv.constant0._Z8mem_copyPKvPvj:
	.zero		916


//--------------------- .nv.constant0._Z10vector_addPKfS0_Pfj --------------------------
	.section	.nv.constant0._Z10vector_addPKfS0_Pfj,"a",@progbits
	.sectionflags	@""
	.align	4
.nv.constant0._Z10vector_addPKfS0_Pfj:
	.zero		924


//--------------------- .nv.constant0._Z17nnue_forward_passPKiPKaS0_S2_S0_S2_S0_Pij --------------------------
	.section	.nv.constant0._Z17nnue_forward_passPKiPKaS0_S2_S0_S2_S0_Pij,"a",@progbits
	.sectionflags	@""
	.align	4
.nv.constant0._Z17nnue_forward_passPKiPKaS0_S2_S0_S2_S0_Pij:
	.zero		964


//--------------------- .nv.constant0._Z12output_layerPKhPKaPKiPijj --------------------------
	.section	.nv.constant0._Z12output_layerPKhPKaPKiPijj,"a",@progbits
	.sectionflags	@""
	.align	4
.nv.constant0._Z12output_layerPKhPKaPKiPijj:
	.zero		936


//--------------------- .nv.constant0._Z25affine_transform_sqr_reluPKhPKaPKiPhjjj --------------------------
	.section	.nv.constant0._Z25affine_transform_sqr_reluPKhPKaPKiPhjjj,"a",@progbits
	.sectionflags	@""
	.align	4
.nv.constant0._Z25affine_transform_sqr_reluPKhPKaPKiPhjjj:
	.zero		940


//--------------------- .nv.constant0._Z21affine_transform_reluPKhPKaPKiPhjjj --------------------------
	.section	.nv.constant0._Z21affine_transform_reluPKhPKaPKiPhjjj,"a",@progbits
	.sectionflags	@""
	.align	4
.nv.constant0._Z21affine_transform_reluPKhPKaPKiPhjjj:
	.zero		940


//--------------------- .nv.constant0._Z18incremental_updatePK13FeatureUpdatePKsPijj --------------------------
	.section	.nv.constant0._Z18incremental_updatePK13FeatureUpdatePKsPijj,"a",@progbits
	.sectionflags	@""
	.align	4
.nv.constant0._Z18incremental_updatePK13FeatureUpdatePKsPijj:
	.zero		928


//--------------------- .nv.constant0._Z19feature_transformerPKiPKjPKsS0_Pijj --------------------------
	.section	.nv.constant0._Z19feature_transformerPKiPKjPKsS0_Pijj,"a",@progbits
	.sectionflags	@""
	.align	4
.nv.constant0._Z19feature_transformerPKiPKjPKsS0_Pijj:
	.zero		944


//--------------------- .nv.constant0._Z23extract_halfka_featuresPK11GPUPositionPiPjj --------------------------
	.section	.nv.constant0._Z23extract_halfka_featuresPK11GPUPositionPiPjj,"a",@progbits
	.sectionflags	@""
	.align	4
.nv.constant0._Z23extract_halfka_featuresPK11GPUPositionPiPjj:
	.zero		924


//--------------------- SYMBOLS --------------------------

	.type		.nv.reservedSmem.offset0,@object
	.size		.nv.reservedSmem.offset0,0x4
	.type		.nv.reservedSmem.cap,@object
	.size		.nv.reservedSmem.cap,0x4
